







.version 6.1
.target sm_70
.address_size 64







.visible .entry _Z20needle_cuda_shared_1PiS_iiii(
.param .u64 _Z20needle_cuda_shared_1PiS_iiii_param_0,
.param .u64 _Z20needle_cuda_shared_1PiS_iiii_param_1,
.param .u32 _Z20needle_cuda_shared_1PiS_iiii_param_2,
.param .u32 _Z20needle_cuda_shared_1PiS_iiii_param_3,
.param .u32 _Z20needle_cuda_shared_1PiS_iiii_param_4,
.param .u32 _Z20needle_cuda_shared_1PiS_iiii_param_5
)
{
.reg .pred %p<33>;
.reg .b32 %r<361>;
.reg .b64 %rd<49>;

	.shared .align 4 .b8 _Z20needle_cuda_shared_1PiS_iiii$__cuda_local_var_18408_31_non_const_temp[1156];

	.shared .align 4 .b8 _Z20needle_cuda_shared_1PiS_iiii$__cuda_local_var_18409_31_non_const_ref[1024];

ld.param.u64 %rd2, [_Z20needle_cuda_shared_1PiS_iiii_param_0];
ld.param.u64 %rd3, [_Z20needle_cuda_shared_1PiS_iiii_param_1];
ld.param.u32 %r9, [_Z20needle_cuda_shared_1PiS_iiii_param_2];
ld.param.u32 %r10, [_Z20needle_cuda_shared_1PiS_iiii_param_3];
ld.param.u32 %r11, [_Z20needle_cuda_shared_1PiS_iiii_param_4];
cvta.to.global.u64 %rd1, %rd3;
add.s32 %r12, %r11, -1;
mov.u32 %r13, %ctaid.x;
sub.s32 %r14, %r12, %r13;
shl.b32 %r15, %r9, 4;
shl.b32 %r16, %r13, 4;
mad.lo.s32 %r1, %r15, %r14, %r16;
mov.u32 %r2, %tid.x;
add.s32 %r3, %r1, %r2;
add.s32 %r17, %r9, %r3;
add.s32 %r4, %r17, 1;
setp.ne.s32	%p16, %r2, 0;
@%p16 bra BB0_2;

mul.wide.s32 %rd4, %r1, 4;
add.s64 %rd5, %rd1, %rd4;
ld.global.u32 %r18, [%rd5];
st.shared.u32 [_Z20needle_cuda_shared_1PiS_iiii$__cuda_local_var_18408_31_non_const_temp], %r18;

BB0_2:
cvta.to.global.u64 %rd6, %rd2;
mul.wide.s32 %rd7, %r4, 4;
add.s64 %rd8, %rd6, %rd7;
ld.global.u32 %r19, [%rd8];
shl.b32 %r20, %r2, 2;
mov.u32 %r21, _Z20needle_cuda_shared_1PiS_iiii$__cuda_local_var_18409_31_non_const_ref;
add.s32 %r22, %r21, %r20;
st.shared.u32 [%r22], %r19;
shl.b32 %r23, %r9, 2;
cvt.s64.s32	%rd9, %r23;
add.s64 %rd10, %rd8, %rd9;
ld.global.u32 %r24, [%rd10];
st.shared.u32 [%r22+64], %r24;
add.s64 %rd11, %rd10, %rd9;
ld.global.u32 %r25, [%rd11];
st.shared.u32 [%r22+128], %r25;
add.s64 %rd12, %rd11, %rd9;
ld.global.u32 %r26, [%rd12];
st.shared.u32 [%r22+192], %r26;
add.s64 %rd13, %rd12, %rd9;
ld.global.u32 %r27, [%rd13];
st.shared.u32 [%r22+256], %r27;
add.s64 %rd14, %rd13, %rd9;
ld.global.u32 %r28, [%rd14];
st.shared.u32 [%r22+320], %r28;
add.s64 %rd15, %rd14, %rd9;
ld.global.u32 %r29, [%rd15];
st.shared.u32 [%r22+384], %r29;
add.s64 %rd16, %rd15, %rd9;
ld.global.u32 %r30, [%rd16];
st.shared.u32 [%r22+448], %r30;
add.s64 %rd17, %rd16, %rd9;
ld.global.u32 %r31, [%rd17];
st.shared.u32 [%r22+512], %r31;
add.s64 %rd18, %rd17, %rd9;
ld.global.u32 %r32, [%rd18];
st.shared.u32 [%r22+576], %r32;
add.s64 %rd19, %rd18, %rd9;
ld.global.u32 %r33, [%rd19];
st.shared.u32 [%r22+640], %r33;
add.s64 %rd20, %rd19, %rd9;
ld.global.u32 %r34, [%rd20];
st.shared.u32 [%r22+704], %r34;
add.s64 %rd21, %rd20, %rd9;
ld.global.u32 %r35, [%rd21];
st.shared.u32 [%r22+768], %r35;
add.s64 %rd22, %rd21, %rd9;
ld.global.u32 %r36, [%rd22];
st.shared.u32 [%r22+832], %r36;
add.s64 %rd23, %rd22, %rd9;
ld.global.u32 %r37, [%rd23];
st.shared.u32 [%r22+896], %r37;
add.s64 %rd24, %rd23, %rd9;
ld.global.u32 %r38, [%rd24];
st.shared.u32 [%r22+960], %r38;
bar.sync 0;
ld.param.u32 %r350, [_Z20needle_cuda_shared_1PiS_iiii_param_2];
mad.lo.s32 %r39, %r2, %r350, %r350;
add.s32 %r40, %r39, %r1;
mul.wide.s32 %rd25, %r40, 4;
add.s64 %rd26, %rd1, %rd25;
ld.global.u32 %r41, [%rd26];
mov.u32 %r42, _Z20needle_cuda_shared_1PiS_iiii$__cuda_local_var_18408_31_non_const_temp;
mad.lo.s32 %r43, %r2, 68, %r42;
st.shared.u32 [%r43+68], %r41;
bar.sync 0;
shl.b32 %r353, %r2, 2;
add.s32 %r352, %r1, %r2;
add.s32 %r351, %r352, 1;
mul.wide.s32 %rd27, %r351, 4;
add.s64 %rd28, %rd1, %rd27;
ld.global.u32 %r44, [%rd28];
add.s32 %r6, %r42, %r353;
st.shared.u32 [%r6+4], %r44;
bar.sync 0;
mov.u32 %r355, _Z20needle_cuda_shared_1PiS_iiii$__cuda_local_var_18409_31_non_const_ref;
shl.b32 %r354, %r2, 2;
neg.s32 %r47, %r2;
mad.lo.s32 %r49, %r47, 68, %r42;
add.s32 %r7, %r49, %r354;
shl.b32 %r51, %r2, 6;
sub.s32 %r53, %r355, %r51;
add.s32 %r8, %r53, %r354;
setp.gt.s32	%p17, %r2, 0;
@%p17 bra BB0_4;

ld.shared.u32 %r54, [%r7];
ld.shared.u32 %r55, [%r8];
add.s32 %r56, %r55, %r54;
ld.shared.u32 %r57, [%r7+68];
sub.s32 %r58, %r57, %r10;
ld.shared.u32 %r59, [%r7+4];
sub.s32 %r60, %r59, %r10;
max.s32 %r61, %r56, %r58;
max.s32 %r62, %r61, %r60;
st.shared.u32 [%r7+72], %r62;

BB0_4:
bar.sync 0;
setp.gt.s32	%p18, %r2, 1;
@%p18 bra BB0_6;

ld.shared.u32 %r63, [%r8+64];
ld.shared.u32 %r64, [%r7+68];
add.s32 %r65, %r63, %r64;
ld.shared.u32 %r66, [%r7+136];
sub.s32 %r67, %r66, %r10;
ld.shared.u32 %r68, [%r7+72];
sub.s32 %r69, %r68, %r10;
max.s32 %r70, %r65, %r67;
max.s32 %r71, %r70, %r69;
st.shared.u32 [%r7+140], %r71;

BB0_6:
bar.sync 0;
setp.gt.s32	%p19, %r2, 2;
@%p19 bra BB0_8;

ld.shared.u32 %r72, [%r8+128];
ld.shared.u32 %r73, [%r7+136];
add.s32 %r74, %r72, %r73;
ld.shared.u32 %r75, [%r7+204];
sub.s32 %r76, %r75, %r10;
ld.shared.u32 %r77, [%r7+140];
sub.s32 %r78, %r77, %r10;
max.s32 %r79, %r74, %r76;
max.s32 %r80, %r79, %r78;
st.shared.u32 [%r7+208], %r80;

BB0_8:
bar.sync 0;
setp.gt.s32	%p20, %r2, 3;
@%p20 bra BB0_10;

ld.shared.u32 %r81, [%r8+192];
ld.shared.u32 %r82, [%r7+204];
add.s32 %r83, %r81, %r82;
ld.shared.u32 %r84, [%r7+272];
sub.s32 %r85, %r84, %r10;
ld.shared.u32 %r86, [%r7+208];
sub.s32 %r87, %r86, %r10;
max.s32 %r88, %r83, %r85;
max.s32 %r89, %r88, %r87;
st.shared.u32 [%r7+276], %r89;

BB0_10:
bar.sync 0;
setp.gt.s32	%p21, %r2, 4;
@%p21 bra BB0_12;

ld.shared.u32 %r90, [%r8+256];
ld.shared.u32 %r91, [%r7+272];
add.s32 %r92, %r90, %r91;
ld.shared.u32 %r93, [%r7+340];
sub.s32 %r94, %r93, %r10;
ld.shared.u32 %r95, [%r7+276];
sub.s32 %r96, %r95, %r10;
max.s32 %r97, %r92, %r94;
max.s32 %r98, %r97, %r96;
st.shared.u32 [%r7+344], %r98;

BB0_12:
bar.sync 0;
setp.gt.s32	%p22, %r2, 5;
@%p22 bra BB0_14;

ld.shared.u32 %r99, [%r8+320];
ld.shared.u32 %r100, [%r7+340];
add.s32 %r101, %r99, %r100;
ld.shared.u32 %r102, [%r7+408];
sub.s32 %r103, %r102, %r10;
ld.shared.u32 %r104, [%r7+344];
sub.s32 %r105, %r104, %r10;
max.s32 %r106, %r101, %r103;
max.s32 %r107, %r106, %r105;
st.shared.u32 [%r7+412], %r107;

BB0_14:
bar.sync 0;
setp.gt.s32	%p23, %r2, 6;
@%p23 bra BB0_16;

ld.shared.u32 %r108, [%r8+384];
ld.shared.u32 %r109, [%r7+408];
add.s32 %r110, %r108, %r109;
ld.shared.u32 %r111, [%r7+476];
sub.s32 %r112, %r111, %r10;
ld.shared.u32 %r113, [%r7+412];
sub.s32 %r114, %r113, %r10;
max.s32 %r115, %r110, %r112;
max.s32 %r116, %r115, %r114;
st.shared.u32 [%r7+480], %r116;

BB0_16:
bar.sync 0;
setp.gt.s32	%p24, %r2, 7;
@%p24 bra BB0_18;

ld.shared.u32 %r117, [%r8+448];
ld.shared.u32 %r118, [%r7+476];
add.s32 %r119, %r117, %r118;
ld.shared.u32 %r120, [%r7+544];
sub.s32 %r121, %r120, %r10;
ld.shared.u32 %r122, [%r7+480];
sub.s32 %r123, %r122, %r10;
max.s32 %r124, %r119, %r121;
max.s32 %r125, %r124, %r123;
st.shared.u32 [%r7+548], %r125;

BB0_18:
bar.sync 0;
setp.gt.s32	%p25, %r2, 8;
@%p25 bra BB0_20;

ld.shared.u32 %r126, [%r8+512];
ld.shared.u32 %r127, [%r7+544];
add.s32 %r128, %r126, %r127;
ld.shared.u32 %r129, [%r7+612];
sub.s32 %r130, %r129, %r10;
ld.shared.u32 %r131, [%r7+548];
sub.s32 %r132, %r131, %r10;
max.s32 %r133, %r128, %r130;
max.s32 %r134, %r133, %r132;
st.shared.u32 [%r7+616], %r134;

BB0_20:
bar.sync 0;
setp.gt.s32	%p26, %r2, 9;
@%p26 bra BB0_22;

ld.shared.u32 %r135, [%r8+576];
ld.shared.u32 %r136, [%r7+612];
add.s32 %r137, %r135, %r136;
ld.shared.u32 %r138, [%r7+680];
sub.s32 %r139, %r138, %r10;
ld.shared.u32 %r140, [%r7+616];
sub.s32 %r141, %r140, %r10;
max.s32 %r142, %r137, %r139;
max.s32 %r143, %r142, %r141;
st.shared.u32 [%r7+684], %r143;

BB0_22:
bar.sync 0;
setp.gt.s32	%p27, %r2, 10;
@%p27 bra BB0_24;

ld.shared.u32 %r144, [%r8+640];
ld.shared.u32 %r145, [%r7+680];
add.s32 %r146, %r144, %r145;
ld.shared.u32 %r147, [%r7+748];
sub.s32 %r148, %r147, %r10;
ld.shared.u32 %r149, [%r7+684];
sub.s32 %r150, %r149, %r10;
max.s32 %r151, %r146, %r148;
max.s32 %r152, %r151, %r150;
st.shared.u32 [%r7+752], %r152;

BB0_24:
bar.sync 0;
setp.gt.s32	%p28, %r2, 11;
@%p28 bra BB0_26;

ld.shared.u32 %r153, [%r8+704];
ld.shared.u32 %r154, [%r7+748];
add.s32 %r155, %r153, %r154;
ld.shared.u32 %r156, [%r7+816];
sub.s32 %r157, %r156, %r10;
ld.shared.u32 %r158, [%r7+752];
sub.s32 %r159, %r158, %r10;
max.s32 %r160, %r155, %r157;
max.s32 %r161, %r160, %r159;
st.shared.u32 [%r7+820], %r161;

BB0_26:
bar.sync 0;
setp.gt.s32	%p29, %r2, 12;
@%p29 bra BB0_28;

ld.shared.u32 %r162, [%r8+768];
ld.shared.u32 %r163, [%r7+816];
add.s32 %r164, %r162, %r163;
ld.shared.u32 %r165, [%r7+884];
sub.s32 %r166, %r165, %r10;
ld.shared.u32 %r167, [%r7+820];
sub.s32 %r168, %r167, %r10;
max.s32 %r169, %r164, %r166;
max.s32 %r170, %r169, %r168;
st.shared.u32 [%r7+888], %r170;

BB0_28:
bar.sync 0;
setp.gt.s32	%p30, %r2, 13;
@%p30 bra BB0_30;

ld.shared.u32 %r171, [%r8+832];
ld.shared.u32 %r172, [%r7+884];
add.s32 %r173, %r171, %r172;
ld.shared.u32 %r174, [%r7+952];
sub.s32 %r175, %r174, %r10;
ld.shared.u32 %r176, [%r7+888];
sub.s32 %r177, %r176, %r10;
max.s32 %r178, %r173, %r175;
max.s32 %r179, %r178, %r177;
st.shared.u32 [%r7+956], %r179;

BB0_30:
bar.sync 0;
setp.gt.s32	%p31, %r2, 14;
@%p31 bra BB0_32;

ld.shared.u32 %r180, [%r8+896];
ld.shared.u32 %r181, [%r7+952];
add.s32 %r182, %r180, %r181;
ld.shared.u32 %r183, [%r7+1020];
sub.s32 %r184, %r183, %r10;
ld.shared.u32 %r185, [%r7+956];
sub.s32 %r186, %r185, %r10;
max.s32 %r187, %r182, %r184;
max.s32 %r188, %r187, %r186;
st.shared.u32 [%r7+1024], %r188;

BB0_32:
bar.sync 0;
setp.gt.s32	%p32, %r2, 15;
@%p32 bra BB0_34;

ld.shared.u32 %r189, [%r8+960];
ld.shared.u32 %r190, [%r7+1020];
add.s32 %r191, %r189, %r190;
ld.shared.u32 %r192, [%r7+1088];
sub.s32 %r193, %r192, %r10;
ld.shared.u32 %r194, [%r7+1024];
sub.s32 %r195, %r194, %r10;
max.s32 %r196, %r191, %r193;
max.s32 %r197, %r196, %r195;
st.shared.u32 [%r7+1092], %r197;

BB0_34:
bar.sync 0;
@%p31 bra BB0_36;

ld.shared.u32 %r198, [%r8+964];
ld.shared.u32 %r199, [%r7+1024];
add.s32 %r200, %r198, %r199;
ld.shared.u32 %r201, [%r7+1092];
sub.s32 %r202, %r201, %r10;
ld.shared.u32 %r203, [%r7+1028];
sub.s32 %r204, %r203, %r10;
max.s32 %r205, %r200, %r202;
max.s32 %r206, %r205, %r204;
st.shared.u32 [%r7+1096], %r206;

BB0_36:
bar.sync 0;
@%p30 bra BB0_38;

ld.shared.u32 %r207, [%r8+968];
ld.shared.u32 %r208, [%r7+1028];
add.s32 %r209, %r207, %r208;
ld.shared.u32 %r210, [%r7+1096];
sub.s32 %r211, %r210, %r10;
ld.shared.u32 %r212, [%r7+1032];
sub.s32 %r213, %r212, %r10;
max.s32 %r214, %r209, %r211;
max.s32 %r215, %r214, %r213;
st.shared.u32 [%r7+1100], %r215;

BB0_38:
bar.sync 0;
@%p29 bra BB0_40;

ld.shared.u32 %r216, [%r8+972];
ld.shared.u32 %r217, [%r7+1032];
add.s32 %r218, %r216, %r217;
ld.shared.u32 %r219, [%r7+1100];
sub.s32 %r220, %r219, %r10;
ld.shared.u32 %r221, [%r7+1036];
sub.s32 %r222, %r221, %r10;
max.s32 %r223, %r218, %r220;
max.s32 %r224, %r223, %r222;
st.shared.u32 [%r7+1104], %r224;

BB0_40:
bar.sync 0;
@%p28 bra BB0_42;

ld.shared.u32 %r225, [%r8+976];
ld.shared.u32 %r226, [%r7+1036];
add.s32 %r227, %r225, %r226;
ld.shared.u32 %r228, [%r7+1104];
sub.s32 %r229, %r228, %r10;
ld.shared.u32 %r230, [%r7+1040];
sub.s32 %r231, %r230, %r10;
max.s32 %r232, %r227, %r229;
max.s32 %r233, %r232, %r231;
st.shared.u32 [%r7+1108], %r233;

BB0_42:
bar.sync 0;
@%p27 bra BB0_44;

ld.shared.u32 %r234, [%r8+980];
ld.shared.u32 %r235, [%r7+1040];
add.s32 %r236, %r234, %r235;
ld.shared.u32 %r237, [%r7+1108];
sub.s32 %r238, %r237, %r10;
ld.shared.u32 %r239, [%r7+1044];
sub.s32 %r240, %r239, %r10;
max.s32 %r241, %r236, %r238;
max.s32 %r242, %r241, %r240;
st.shared.u32 [%r7+1112], %r242;

BB0_44:
bar.sync 0;
@%p26 bra BB0_46;

ld.shared.u32 %r243, [%r8+984];
ld.shared.u32 %r244, [%r7+1044];
add.s32 %r245, %r243, %r244;
ld.shared.u32 %r246, [%r7+1112];
sub.s32 %r247, %r246, %r10;
ld.shared.u32 %r248, [%r7+1048];
sub.s32 %r249, %r248, %r10;
max.s32 %r250, %r245, %r247;
max.s32 %r251, %r250, %r249;
st.shared.u32 [%r7+1116], %r251;

BB0_46:
bar.sync 0;
@%p25 bra BB0_48;

ld.shared.u32 %r252, [%r8+988];
ld.shared.u32 %r253, [%r7+1048];
add.s32 %r254, %r252, %r253;
ld.shared.u32 %r255, [%r7+1116];
sub.s32 %r256, %r255, %r10;
ld.shared.u32 %r257, [%r7+1052];
sub.s32 %r258, %r257, %r10;
max.s32 %r259, %r254, %r256;
max.s32 %r260, %r259, %r258;
st.shared.u32 [%r7+1120], %r260;

BB0_48:
bar.sync 0;
@%p24 bra BB0_50;

ld.shared.u32 %r261, [%r8+992];
ld.shared.u32 %r262, [%r7+1052];
add.s32 %r263, %r261, %r262;
ld.shared.u32 %r264, [%r7+1120];
sub.s32 %r265, %r264, %r10;
ld.shared.u32 %r266, [%r7+1056];
sub.s32 %r267, %r266, %r10;
max.s32 %r268, %r263, %r265;
max.s32 %r269, %r268, %r267;
st.shared.u32 [%r7+1124], %r269;

BB0_50:
bar.sync 0;
@%p23 bra BB0_52;

ld.shared.u32 %r270, [%r8+996];
ld.shared.u32 %r271, [%r7+1056];
add.s32 %r272, %r270, %r271;
ld.shared.u32 %r273, [%r7+1124];
sub.s32 %r274, %r273, %r10;
ld.shared.u32 %r275, [%r7+1060];
sub.s32 %r276, %r275, %r10;
max.s32 %r277, %r272, %r274;
max.s32 %r278, %r277, %r276;
st.shared.u32 [%r7+1128], %r278;

BB0_52:
bar.sync 0;
@%p22 bra BB0_54;

ld.shared.u32 %r279, [%r8+1000];
ld.shared.u32 %r280, [%r7+1060];
add.s32 %r281, %r279, %r280;
ld.shared.u32 %r282, [%r7+1128];
sub.s32 %r283, %r282, %r10;
ld.shared.u32 %r284, [%r7+1064];
sub.s32 %r285, %r284, %r10;
max.s32 %r286, %r281, %r283;
max.s32 %r287, %r286, %r285;
st.shared.u32 [%r7+1132], %r287;

BB0_54:
bar.sync 0;
@%p21 bra BB0_56;

ld.shared.u32 %r288, [%r8+1004];
ld.shared.u32 %r289, [%r7+1064];
add.s32 %r290, %r288, %r289;
ld.shared.u32 %r291, [%r7+1132];
sub.s32 %r292, %r291, %r10;
ld.shared.u32 %r293, [%r7+1068];
sub.s32 %r294, %r293, %r10;
max.s32 %r295, %r290, %r292;
max.s32 %r296, %r295, %r294;
st.shared.u32 [%r7+1136], %r296;

BB0_56:
bar.sync 0;
@%p20 bra BB0_58;

ld.shared.u32 %r297, [%r8+1008];
ld.shared.u32 %r298, [%r7+1068];
add.s32 %r299, %r297, %r298;
ld.shared.u32 %r300, [%r7+1136];
sub.s32 %r301, %r300, %r10;
ld.shared.u32 %r302, [%r7+1072];
sub.s32 %r303, %r302, %r10;
max.s32 %r304, %r299, %r301;
max.s32 %r305, %r304, %r303;
st.shared.u32 [%r7+1140], %r305;

BB0_58:
bar.sync 0;
@%p19 bra BB0_60;

ld.shared.u32 %r306, [%r8+1012];
ld.shared.u32 %r307, [%r7+1072];
add.s32 %r308, %r306, %r307;
ld.shared.u32 %r309, [%r7+1140];
sub.s32 %r310, %r309, %r10;
ld.shared.u32 %r311, [%r7+1076];
sub.s32 %r312, %r311, %r10;
max.s32 %r313, %r308, %r310;
max.s32 %r314, %r313, %r312;
st.shared.u32 [%r7+1144], %r314;

BB0_60:
bar.sync 0;
@%p18 bra BB0_62;

ld.shared.u32 %r315, [%r8+1016];
ld.shared.u32 %r316, [%r7+1076];
add.s32 %r317, %r315, %r316;
ld.shared.u32 %r318, [%r7+1144];
sub.s32 %r319, %r318, %r10;
ld.shared.u32 %r320, [%r7+1080];
sub.s32 %r321, %r320, %r10;
max.s32 %r322, %r317, %r319;
max.s32 %r323, %r322, %r321;
st.shared.u32 [%r7+1148], %r323;

BB0_62:
bar.sync 0;
@%p17 bra BB0_64;

ld.shared.u32 %r324, [%r8+1020];
ld.shared.u32 %r325, [%r7+1080];
add.s32 %r326, %r324, %r325;
ld.shared.u32 %r327, [%r7+1148];
sub.s32 %r328, %r327, %r10;
ld.shared.u32 %r329, [%r7+1084];
sub.s32 %r330, %r329, %r10;
max.s32 %r331, %r326, %r328;
max.s32 %r332, %r331, %r330;
st.shared.u32 [%r7+1152], %r332;

BB0_64:
bar.sync 0;
ld.param.u32 %r360, [_Z20needle_cuda_shared_1PiS_iiii_param_2];
shl.b32 %r359, %r360, 2;
cvt.s64.s32	%rd48, %r359;
add.s32 %r358, %r1, %r2;
add.s32 %r357, %r360, %r358;
add.s32 %r356, %r357, 1;
mul.wide.s32 %rd47, %r356, 4;
ld.shared.u32 %r333, [%r6+72];
add.s64 %rd30, %rd1, %rd47;
ld.shared.u32 %r334, [%r6+140];
ld.shared.u32 %r335, [%r6+208];
ld.shared.u32 %r336, [%r6+276];
ld.shared.u32 %r337, [%r6+344];
ld.shared.u32 %r338, [%r6+412];
ld.shared.u32 %r339, [%r6+480];
ld.shared.u32 %r340, [%r6+548];
ld.shared.u32 %r341, [%r6+616];
ld.shared.u32 %r342, [%r6+684];
ld.shared.u32 %r343, [%r6+752];
ld.shared.u32 %r344, [%r6+820];
ld.shared.u32 %r345, [%r6+888];
ld.shared.u32 %r346, [%r6+956];
ld.shared.u32 %r347, [%r6+1024];
ld.shared.u32 %r348, [%r6+1092];
st.global.u32 [%rd30], %r333;
add.s64 %rd32, %rd30, %rd48;
st.global.u32 [%rd32], %r334;
add.s64 %rd33, %rd32, %rd48;
st.global.u32 [%rd33], %r335;
add.s64 %rd34, %rd33, %rd48;
st.global.u32 [%rd34], %r336;
add.s64 %rd35, %rd34, %rd48;
st.global.u32 [%rd35], %r337;
add.s64 %rd36, %rd35, %rd48;
st.global.u32 [%rd36], %r338;
add.s64 %rd37, %rd36, %rd48;
st.global.u32 [%rd37], %r339;
add.s64 %rd38, %rd37, %rd48;
st.global.u32 [%rd38], %r340;
add.s64 %rd39, %rd38, %rd48;
st.global.u32 [%rd39], %r341;
add.s64 %rd40, %rd39, %rd48;
st.global.u32 [%rd40], %r342;
add.s64 %rd41, %rd40, %rd48;
st.global.u32 [%rd41], %r343;
add.s64 %rd42, %rd41, %rd48;
st.global.u32 [%rd42], %r344;
add.s64 %rd43, %rd42, %rd48;
st.global.u32 [%rd43], %r345;
add.s64 %rd44, %rd43, %rd48;
st.global.u32 [%rd44], %r346;
add.s64 %rd45, %rd44, %rd48;
st.global.u32 [%rd45], %r347;
add.s64 %rd46, %rd45, %rd48;
st.global.u32 [%rd46], %r348;
ret;
}


.visible .entry _Z20needle_cuda_shared_2PiS_iiii(
.param .u64 _Z20needle_cuda_shared_2PiS_iiii_param_0,
.param .u64 _Z20needle_cuda_shared_2PiS_iiii_param_1,
.param .u32 _Z20needle_cuda_shared_2PiS_iiii_param_2,
.param .u32 _Z20needle_cuda_shared_2PiS_iiii_param_3,
.param .u32 _Z20needle_cuda_shared_2PiS_iiii_param_4,
.param .u32 _Z20needle_cuda_shared_2PiS_iiii_param_5
)
{
.reg .pred %p<33>;
.reg .b32 %r<363>;
.reg .b64 %rd<49>;

	.shared .align 4 .b8 _Z20needle_cuda_shared_2PiS_iiii$__cuda_local_var_18491_31_non_const_temp[1156];

	.shared .align 4 .b8 _Z20needle_cuda_shared_2PiS_iiii$__cuda_local_var_18492_31_non_const_ref[1024];

ld.param.u64 %rd2, [_Z20needle_cuda_shared_2PiS_iiii_param_0];
ld.param.u64 %rd3, [_Z20needle_cuda_shared_2PiS_iiii_param_1];
ld.param.u32 %r9, [_Z20needle_cuda_shared_2PiS_iiii_param_2];
ld.param.u32 %r10, [_Z20needle_cuda_shared_2PiS_iiii_param_3];
ld.param.u32 %r11, [_Z20needle_cuda_shared_2PiS_iiii_param_4];
ld.param.u32 %r12, [_Z20needle_cuda_shared_2PiS_iiii_param_5];
cvta.to.global.u64 %rd4, %rd2;
sub.s32 %r13, %r12, %r11;
mov.u32 %r14, %ctaid.x;
add.s32 %r15, %r13, %r14;
add.s32 %r16, %r12, -1;
sub.s32 %r17, %r16, %r14;
shl.b32 %r18, %r9, 4;
shl.b32 %r19, %r15, 4;
mad.lo.s32 %r1, %r18, %r17, %r19;
mov.u32 %r2, %tid.x;
add.s32 %r3, %r1, %r2;
add.s32 %r20, %r9, %r3;
add.s32 %r4, %r20, 1;
mul.wide.s32 %rd5, %r4, 4;
add.s64 %rd6, %rd4, %rd5;
ld.global.u32 %r21, [%rd6];
shl.b32 %r22, %r2, 2;
mov.u32 %r23, _Z20needle_cuda_shared_2PiS_iiii$__cuda_local_var_18492_31_non_const_ref;
add.s32 %r24, %r23, %r22;
st.shared.u32 [%r24], %r21;
shl.b32 %r25, %r9, 2;
cvt.s64.s32	%rd7, %r25;
add.s64 %rd8, %rd6, %rd7;
ld.global.u32 %r26, [%rd8];
st.shared.u32 [%r24+64], %r26;
add.s64 %rd9, %rd8, %rd7;
ld.global.u32 %r27, [%rd9];
st.shared.u32 [%r24+128], %r27;
add.s64 %rd10, %rd9, %rd7;
ld.global.u32 %r28, [%rd10];
st.shared.u32 [%r24+192], %r28;
add.s64 %rd11, %rd10, %rd7;
ld.global.u32 %r29, [%rd11];
st.shared.u32 [%r24+256], %r29;
add.s64 %rd12, %rd11, %rd7;
ld.global.u32 %r30, [%rd12];
st.shared.u32 [%r24+320], %r30;
add.s64 %rd13, %rd12, %rd7;
ld.global.u32 %r31, [%rd13];
st.shared.u32 [%r24+384], %r31;
add.s64 %rd14, %rd13, %rd7;
ld.global.u32 %r32, [%rd14];
st.shared.u32 [%r24+448], %r32;
add.s64 %rd15, %rd14, %rd7;
ld.global.u32 %r33, [%rd15];
st.shared.u32 [%r24+512], %r33;
add.s64 %rd16, %rd15, %rd7;
ld.global.u32 %r34, [%rd16];
st.shared.u32 [%r24+576], %r34;
add.s64 %rd17, %rd16, %rd7;
ld.global.u32 %r35, [%rd17];
st.shared.u32 [%r24+640], %r35;
add.s64 %rd18, %rd17, %rd7;
ld.global.u32 %r36, [%rd18];
st.shared.u32 [%r24+704], %r36;
add.s64 %rd19, %rd18, %rd7;
ld.global.u32 %r37, [%rd19];
st.shared.u32 [%r24+768], %r37;
add.s64 %rd20, %rd19, %rd7;
ld.global.u32 %r38, [%rd20];
st.shared.u32 [%r24+832], %r38;
add.s64 %rd21, %rd20, %rd7;
ld.global.u32 %r39, [%rd21];
st.shared.u32 [%r24+896], %r39;
add.s64 %rd22, %rd21, %rd7;
ld.global.u32 %r40, [%rd22];
st.shared.u32 [%r24+960], %r40;
cvta.to.global.u64 %rd1, %rd3;
bar.sync 0;
setp.ne.s32	%p16, %r2, 0;
@%p16 bra BB1_2;

mul.wide.s32 %rd23, %r1, 4;
add.s64 %rd24, %rd1, %rd23;
ld.global.u32 %r41, [%rd24];
st.shared.u32 [_Z20needle_cuda_shared_2PiS_iiii$__cuda_local_var_18491_31_non_const_temp], %r41;

BB1_2:
ld.param.u32 %r354, [_Z20needle_cuda_shared_2PiS_iiii_param_2];
add.s32 %r353, %r1, %r2;
add.s32 %r5, %r353, 1;
mad.lo.s32 %r42, %r2, %r354, %r354;
add.s32 %r43, %r42, %r1;
mul.wide.s32 %rd25, %r43, 4;
add.s64 %rd26, %rd1, %rd25;
ld.global.u32 %r44, [%rd26];
mov.u32 %r45, _Z20needle_cuda_shared_2PiS_iiii$__cuda_local_var_18491_31_non_const_temp;
mad.lo.s32 %r46, %r2, 68, %r45;
st.shared.u32 [%r46+68], %r44;
bar.sync 0;
shl.b32 %r355, %r2, 2;
mul.wide.s32 %rd27, %r5, 4;
add.s64 %rd28, %rd1, %rd27;
ld.global.u32 %r47, [%rd28];
add.s32 %r6, %r45, %r355;
st.shared.u32 [%r6+4], %r47;
bar.sync 0;
mov.u32 %r357, _Z20needle_cuda_shared_2PiS_iiii$__cuda_local_var_18492_31_non_const_ref;
shl.b32 %r356, %r2, 2;
neg.s32 %r50, %r2;
mad.lo.s32 %r52, %r50, 68, %r45;
add.s32 %r7, %r52, %r356;
shl.b32 %r54, %r2, 6;
sub.s32 %r56, %r357, %r54;
add.s32 %r8, %r56, %r356;
setp.gt.s32	%p17, %r2, 0;
@%p17 bra BB1_4;

ld.shared.u32 %r57, [%r7];
ld.shared.u32 %r58, [%r8];
add.s32 %r59, %r58, %r57;
ld.shared.u32 %r60, [%r7+68];
sub.s32 %r61, %r60, %r10;
ld.shared.u32 %r62, [%r7+4];
sub.s32 %r63, %r62, %r10;
max.s32 %r64, %r59, %r61;
max.s32 %r65, %r64, %r63;
st.shared.u32 [%r7+72], %r65;

BB1_4:
bar.sync 0;
setp.gt.s32	%p18, %r2, 1;
@%p18 bra BB1_6;

ld.shared.u32 %r66, [%r8+64];
ld.shared.u32 %r67, [%r7+68];
add.s32 %r68, %r66, %r67;
ld.shared.u32 %r69, [%r7+136];
sub.s32 %r70, %r69, %r10;
ld.shared.u32 %r71, [%r7+72];
sub.s32 %r72, %r71, %r10;
max.s32 %r73, %r68, %r70;
max.s32 %r74, %r73, %r72;
st.shared.u32 [%r7+140], %r74;

BB1_6:
bar.sync 0;
setp.gt.s32	%p19, %r2, 2;
@%p19 bra BB1_8;

ld.shared.u32 %r75, [%r8+128];
ld.shared.u32 %r76, [%r7+136];
add.s32 %r77, %r75, %r76;
ld.shared.u32 %r78, [%r7+204];
sub.s32 %r79, %r78, %r10;
ld.shared.u32 %r80, [%r7+140];
sub.s32 %r81, %r80, %r10;
max.s32 %r82, %r77, %r79;
max.s32 %r83, %r82, %r81;
st.shared.u32 [%r7+208], %r83;

BB1_8:
bar.sync 0;
setp.gt.s32	%p20, %r2, 3;
@%p20 bra BB1_10;

ld.shared.u32 %r84, [%r8+192];
ld.shared.u32 %r85, [%r7+204];
add.s32 %r86, %r84, %r85;
ld.shared.u32 %r87, [%r7+272];
sub.s32 %r88, %r87, %r10;
ld.shared.u32 %r89, [%r7+208];
sub.s32 %r90, %r89, %r10;
max.s32 %r91, %r86, %r88;
max.s32 %r92, %r91, %r90;
st.shared.u32 [%r7+276], %r92;

BB1_10:
bar.sync 0;
setp.gt.s32	%p21, %r2, 4;
@%p21 bra BB1_12;

ld.shared.u32 %r93, [%r8+256];
ld.shared.u32 %r94, [%r7+272];
add.s32 %r95, %r93, %r94;
ld.shared.u32 %r96, [%r7+340];
sub.s32 %r97, %r96, %r10;
ld.shared.u32 %r98, [%r7+276];
sub.s32 %r99, %r98, %r10;
max.s32 %r100, %r95, %r97;
max.s32 %r101, %r100, %r99;
st.shared.u32 [%r7+344], %r101;

BB1_12:
bar.sync 0;
setp.gt.s32	%p22, %r2, 5;
@%p22 bra BB1_14;

ld.shared.u32 %r102, [%r8+320];
ld.shared.u32 %r103, [%r7+340];
add.s32 %r104, %r102, %r103;
ld.shared.u32 %r105, [%r7+408];
sub.s32 %r106, %r105, %r10;
ld.shared.u32 %r107, [%r7+344];
sub.s32 %r108, %r107, %r10;
max.s32 %r109, %r104, %r106;
max.s32 %r110, %r109, %r108;
st.shared.u32 [%r7+412], %r110;

BB1_14:
bar.sync 0;
setp.gt.s32	%p23, %r2, 6;
@%p23 bra BB1_16;

ld.shared.u32 %r111, [%r8+384];
ld.shared.u32 %r112, [%r7+408];
add.s32 %r113, %r111, %r112;
ld.shared.u32 %r114, [%r7+476];
sub.s32 %r115, %r114, %r10;
ld.shared.u32 %r116, [%r7+412];
sub.s32 %r117, %r116, %r10;
max.s32 %r118, %r113, %r115;
max.s32 %r119, %r118, %r117;
st.shared.u32 [%r7+480], %r119;

BB1_16:
bar.sync 0;
setp.gt.s32	%p24, %r2, 7;
@%p24 bra BB1_18;

ld.shared.u32 %r120, [%r8+448];
ld.shared.u32 %r121, [%r7+476];
add.s32 %r122, %r120, %r121;
ld.shared.u32 %r123, [%r7+544];
sub.s32 %r124, %r123, %r10;
ld.shared.u32 %r125, [%r7+480];
sub.s32 %r126, %r125, %r10;
max.s32 %r127, %r122, %r124;
max.s32 %r128, %r127, %r126;
st.shared.u32 [%r7+548], %r128;

BB1_18:
bar.sync 0;
setp.gt.s32	%p25, %r2, 8;
@%p25 bra BB1_20;

ld.shared.u32 %r129, [%r8+512];
ld.shared.u32 %r130, [%r7+544];
add.s32 %r131, %r129, %r130;
ld.shared.u32 %r132, [%r7+612];
sub.s32 %r133, %r132, %r10;
ld.shared.u32 %r134, [%r7+548];
sub.s32 %r135, %r134, %r10;
max.s32 %r136, %r131, %r133;
max.s32 %r137, %r136, %r135;
st.shared.u32 [%r7+616], %r137;

BB1_20:
bar.sync 0;
setp.gt.s32	%p26, %r2, 9;
@%p26 bra BB1_22;

ld.shared.u32 %r138, [%r8+576];
ld.shared.u32 %r139, [%r7+612];
add.s32 %r140, %r138, %r139;
ld.shared.u32 %r141, [%r7+680];
sub.s32 %r142, %r141, %r10;
ld.shared.u32 %r143, [%r7+616];
sub.s32 %r144, %r143, %r10;
max.s32 %r145, %r140, %r142;
max.s32 %r146, %r145, %r144;
st.shared.u32 [%r7+684], %r146;

BB1_22:
bar.sync 0;
setp.gt.s32	%p27, %r2, 10;
@%p27 bra BB1_24;

ld.shared.u32 %r147, [%r8+640];
ld.shared.u32 %r148, [%r7+680];
add.s32 %r149, %r147, %r148;
ld.shared.u32 %r150, [%r7+748];
sub.s32 %r151, %r150, %r10;
ld.shared.u32 %r152, [%r7+684];
sub.s32 %r153, %r152, %r10;
max.s32 %r154, %r149, %r151;
max.s32 %r155, %r154, %r153;
st.shared.u32 [%r7+752], %r155;

BB1_24:
bar.sync 0;
setp.gt.s32	%p28, %r2, 11;
@%p28 bra BB1_26;

ld.shared.u32 %r156, [%r8+704];
ld.shared.u32 %r157, [%r7+748];
add.s32 %r158, %r156, %r157;
ld.shared.u32 %r159, [%r7+816];
sub.s32 %r160, %r159, %r10;
ld.shared.u32 %r161, [%r7+752];
sub.s32 %r162, %r161, %r10;
max.s32 %r163, %r158, %r160;
max.s32 %r164, %r163, %r162;
st.shared.u32 [%r7+820], %r164;

BB1_26:
bar.sync 0;
setp.gt.s32	%p29, %r2, 12;
@%p29 bra BB1_28;

ld.shared.u32 %r165, [%r8+768];
ld.shared.u32 %r166, [%r7+816];
add.s32 %r167, %r165, %r166;
ld.shared.u32 %r168, [%r7+884];
sub.s32 %r169, %r168, %r10;
ld.shared.u32 %r170, [%r7+820];
sub.s32 %r171, %r170, %r10;
max.s32 %r172, %r167, %r169;
max.s32 %r173, %r172, %r171;
st.shared.u32 [%r7+888], %r173;

BB1_28:
bar.sync 0;
setp.gt.s32	%p30, %r2, 13;
@%p30 bra BB1_30;

ld.shared.u32 %r174, [%r8+832];
ld.shared.u32 %r175, [%r7+884];
add.s32 %r176, %r174, %r175;
ld.shared.u32 %r177, [%r7+952];
sub.s32 %r178, %r177, %r10;
ld.shared.u32 %r179, [%r7+888];
sub.s32 %r180, %r179, %r10;
max.s32 %r181, %r176, %r178;
max.s32 %r182, %r181, %r180;
st.shared.u32 [%r7+956], %r182;

BB1_30:
bar.sync 0;
setp.gt.s32	%p31, %r2, 14;
@%p31 bra BB1_32;

ld.shared.u32 %r183, [%r8+896];
ld.shared.u32 %r184, [%r7+952];
add.s32 %r185, %r183, %r184;
ld.shared.u32 %r186, [%r7+1020];
sub.s32 %r187, %r186, %r10;
ld.shared.u32 %r188, [%r7+956];
sub.s32 %r189, %r188, %r10;
max.s32 %r190, %r185, %r187;
max.s32 %r191, %r190, %r189;
st.shared.u32 [%r7+1024], %r191;

BB1_32:
bar.sync 0;
setp.gt.s32	%p32, %r2, 15;
@%p32 bra BB1_34;

ld.shared.u32 %r192, [%r8+960];
ld.shared.u32 %r193, [%r7+1020];
add.s32 %r194, %r192, %r193;
ld.shared.u32 %r195, [%r7+1088];
sub.s32 %r196, %r195, %r10;
ld.shared.u32 %r197, [%r7+1024];
sub.s32 %r198, %r197, %r10;
max.s32 %r199, %r194, %r196;
max.s32 %r200, %r199, %r198;
st.shared.u32 [%r7+1092], %r200;

BB1_34:
bar.sync 0;
@%p31 bra BB1_36;

ld.shared.u32 %r201, [%r8+964];
ld.shared.u32 %r202, [%r7+1024];
add.s32 %r203, %r201, %r202;
ld.shared.u32 %r204, [%r7+1092];
sub.s32 %r205, %r204, %r10;
ld.shared.u32 %r206, [%r7+1028];
sub.s32 %r207, %r206, %r10;
max.s32 %r208, %r203, %r205;
max.s32 %r209, %r208, %r207;
st.shared.u32 [%r7+1096], %r209;

BB1_36:
bar.sync 0;
@%p30 bra BB1_38;

ld.shared.u32 %r210, [%r8+968];
ld.shared.u32 %r211, [%r7+1028];
add.s32 %r212, %r210, %r211;
ld.shared.u32 %r213, [%r7+1096];
sub.s32 %r214, %r213, %r10;
ld.shared.u32 %r215, [%r7+1032];
sub.s32 %r216, %r215, %r10;
max.s32 %r217, %r212, %r214;
max.s32 %r218, %r217, %r216;
st.shared.u32 [%r7+1100], %r218;

BB1_38:
bar.sync 0;
@%p29 bra BB1_40;

ld.shared.u32 %r219, [%r8+972];
ld.shared.u32 %r220, [%r7+1032];
add.s32 %r221, %r219, %r220;
ld.shared.u32 %r222, [%r7+1100];
sub.s32 %r223, %r222, %r10;
ld.shared.u32 %r224, [%r7+1036];
sub.s32 %r225, %r224, %r10;
max.s32 %r226, %r221, %r223;
max.s32 %r227, %r226, %r225;
st.shared.u32 [%r7+1104], %r227;

BB1_40:
bar.sync 0;
@%p28 bra BB1_42;

ld.shared.u32 %r228, [%r8+976];
ld.shared.u32 %r229, [%r7+1036];
add.s32 %r230, %r228, %r229;
ld.shared.u32 %r231, [%r7+1104];
sub.s32 %r232, %r231, %r10;
ld.shared.u32 %r233, [%r7+1040];
sub.s32 %r234, %r233, %r10;
max.s32 %r235, %r230, %r232;
max.s32 %r236, %r235, %r234;
st.shared.u32 [%r7+1108], %r236;

BB1_42:
bar.sync 0;
@%p27 bra BB1_44;

ld.shared.u32 %r237, [%r8+980];
ld.shared.u32 %r238, [%r7+1040];
add.s32 %r239, %r237, %r238;
ld.shared.u32 %r240, [%r7+1108];
sub.s32 %r241, %r240, %r10;
ld.shared.u32 %r242, [%r7+1044];
sub.s32 %r243, %r242, %r10;
max.s32 %r244, %r239, %r241;
max.s32 %r245, %r244, %r243;
st.shared.u32 [%r7+1112], %r245;

BB1_44:
bar.sync 0;
@%p26 bra BB1_46;

ld.shared.u32 %r246, [%r8+984];
ld.shared.u32 %r247, [%r7+1044];
add.s32 %r248, %r246, %r247;
ld.shared.u32 %r249, [%r7+1112];
sub.s32 %r250, %r249, %r10;
ld.shared.u32 %r251, [%r7+1048];
sub.s32 %r252, %r251, %r10;
max.s32 %r253, %r248, %r250;
max.s32 %r254, %r253, %r252;
st.shared.u32 [%r7+1116], %r254;

BB1_46:
bar.sync 0;
@%p25 bra BB1_48;

ld.shared.u32 %r255, [%r8+988];
ld.shared.u32 %r256, [%r7+1048];
add.s32 %r257, %r255, %r256;
ld.shared.u32 %r258, [%r7+1116];
sub.s32 %r259, %r258, %r10;
ld.shared.u32 %r260, [%r7+1052];
sub.s32 %r261, %r260, %r10;
max.s32 %r262, %r257, %r259;
max.s32 %r263, %r262, %r261;
st.shared.u32 [%r7+1120], %r263;

BB1_48:
bar.sync 0;
@%p24 bra BB1_50;

ld.shared.u32 %r264, [%r8+992];
ld.shared.u32 %r265, [%r7+1052];
add.s32 %r266, %r264, %r265;
ld.shared.u32 %r267, [%r7+1120];
sub.s32 %r268, %r267, %r10;
ld.shared.u32 %r269, [%r7+1056];
sub.s32 %r270, %r269, %r10;
max.s32 %r271, %r266, %r268;
max.s32 %r272, %r271, %r270;
st.shared.u32 [%r7+1124], %r272;

BB1_50:
bar.sync 0;
@%p23 bra BB1_52;

ld.shared.u32 %r273, [%r8+996];
ld.shared.u32 %r274, [%r7+1056];
add.s32 %r275, %r273, %r274;
ld.shared.u32 %r276, [%r7+1124];
sub.s32 %r277, %r276, %r10;
ld.shared.u32 %r278, [%r7+1060];
sub.s32 %r279, %r278, %r10;
max.s32 %r280, %r275, %r277;
max.s32 %r281, %r280, %r279;
st.shared.u32 [%r7+1128], %r281;

BB1_52:
bar.sync 0;
@%p22 bra BB1_54;

ld.shared.u32 %r282, [%r8+1000];
ld.shared.u32 %r283, [%r7+1060];
add.s32 %r284, %r282, %r283;
ld.shared.u32 %r285, [%r7+1128];
sub.s32 %r286, %r285, %r10;
ld.shared.u32 %r287, [%r7+1064];
sub.s32 %r288, %r287, %r10;
max.s32 %r289, %r284, %r286;
max.s32 %r290, %r289, %r288;
st.shared.u32 [%r7+1132], %r290;

BB1_54:
bar.sync 0;
@%p21 bra BB1_56;

ld.shared.u32 %r291, [%r8+1004];
ld.shared.u32 %r292, [%r7+1064];
add.s32 %r293, %r291, %r292;
ld.shared.u32 %r294, [%r7+1132];
sub.s32 %r295, %r294, %r10;
ld.shared.u32 %r296, [%r7+1068];
sub.s32 %r297, %r296, %r10;
max.s32 %r298, %r293, %r295;
max.s32 %r299, %r298, %r297;
st.shared.u32 [%r7+1136], %r299;

BB1_56:
bar.sync 0;
@%p20 bra BB1_58;

ld.shared.u32 %r300, [%r8+1008];
ld.shared.u32 %r301, [%r7+1068];
add.s32 %r302, %r300, %r301;
ld.shared.u32 %r303, [%r7+1136];
sub.s32 %r304, %r303, %r10;
ld.shared.u32 %r305, [%r7+1072];
sub.s32 %r306, %r305, %r10;
max.s32 %r307, %r302, %r304;
max.s32 %r308, %r307, %r306;
st.shared.u32 [%r7+1140], %r308;

BB1_58:
bar.sync 0;
@%p19 bra BB1_60;

ld.shared.u32 %r309, [%r8+1012];
ld.shared.u32 %r310, [%r7+1072];
add.s32 %r311, %r309, %r310;
ld.shared.u32 %r312, [%r7+1140];
sub.s32 %r313, %r312, %r10;
ld.shared.u32 %r314, [%r7+1076];
sub.s32 %r315, %r314, %r10;
max.s32 %r316, %r311, %r313;
max.s32 %r317, %r316, %r315;
st.shared.u32 [%r7+1144], %r317;

BB1_60:
bar.sync 0;
@%p18 bra BB1_62;

ld.shared.u32 %r318, [%r8+1016];
ld.shared.u32 %r319, [%r7+1076];
add.s32 %r320, %r318, %r319;
ld.shared.u32 %r321, [%r7+1144];
sub.s32 %r322, %r321, %r10;
ld.shared.u32 %r323, [%r7+1080];
sub.s32 %r324, %r323, %r10;
max.s32 %r325, %r320, %r322;
max.s32 %r326, %r325, %r324;
st.shared.u32 [%r7+1148], %r326;

BB1_62:
bar.sync 0;
@%p17 bra BB1_64;

ld.shared.u32 %r327, [%r8+1020];
ld.shared.u32 %r328, [%r7+1080];
add.s32 %r329, %r327, %r328;
ld.shared.u32 %r330, [%r7+1148];
sub.s32 %r331, %r330, %r10;
ld.shared.u32 %r332, [%r7+1084];
sub.s32 %r333, %r332, %r10;
max.s32 %r334, %r329, %r331;
max.s32 %r335, %r334, %r333;
st.shared.u32 [%r7+1152], %r335;

BB1_64:
bar.sync 0;
ld.param.u32 %r362, [_Z20needle_cuda_shared_2PiS_iiii_param_2];
shl.b32 %r361, %r362, 2;
cvt.s64.s32	%rd48, %r361;
add.s32 %r360, %r1, %r2;
add.s32 %r359, %r362, %r360;
add.s32 %r358, %r359, 1;
mul.wide.s32 %rd47, %r358, 4;
ld.shared.u32 %r336, [%r6+72];
add.s64 %rd30, %rd1, %rd47;
ld.shared.u32 %r337, [%r6+140];
ld.shared.u32 %r338, [%r6+208];
ld.shared.u32 %r339, [%r6+276];
ld.shared.u32 %r340, [%r6+344];
ld.shared.u32 %r341, [%r6+412];
ld.shared.u32 %r342, [%r6+480];
ld.shared.u32 %r343, [%r6+548];
ld.shared.u32 %r344, [%r6+616];
ld.shared.u32 %r345, [%r6+684];
ld.shared.u32 %r346, [%r6+752];
ld.shared.u32 %r347, [%r6+820];
ld.shared.u32 %r348, [%r6+888];
ld.shared.u32 %r349, [%r6+956];
ld.shared.u32 %r350, [%r6+1024];
ld.shared.u32 %r351, [%r6+1092];
st.global.u32 [%rd30], %r336;
add.s64 %rd32, %rd30, %rd48;
st.global.u32 [%rd32], %r337;
add.s64 %rd33, %rd32, %rd48;
st.global.u32 [%rd33], %r338;
add.s64 %rd34, %rd33, %rd48;
st.global.u32 [%rd34], %r339;
add.s64 %rd35, %rd34, %rd48;
st.global.u32 [%rd35], %r340;
add.s64 %rd36, %rd35, %rd48;
st.global.u32 [%rd36], %r341;
add.s64 %rd37, %rd36, %rd48;
st.global.u32 [%rd37], %r342;
add.s64 %rd38, %rd37, %rd48;
st.global.u32 [%rd38], %r343;
add.s64 %rd39, %rd38, %rd48;
st.global.u32 [%rd39], %r344;
add.s64 %rd40, %rd39, %rd48;
st.global.u32 [%rd40], %r345;
add.s64 %rd41, %rd40, %rd48;
st.global.u32 [%rd41], %r346;
add.s64 %rd42, %rd41, %rd48;
st.global.u32 [%rd42], %r347;
add.s64 %rd43, %rd42, %rd48;
st.global.u32 [%rd43], %r348;
add.s64 %rd44, %rd43, %rd48;
st.global.u32 [%rd44], %r349;
add.s64 %rd45, %rd44, %rd48;
st.global.u32 [%rd45], %r350;
add.s64 %rd46, %rd45, %rd48;
st.global.u32 [%rd46], %r351;
ret;
}




// ===== COMPILED SASS (sm_100) =====

	.target	sm_100

	.elftype	@"ET_EXEC"


//--------------------- .note.nv.tkinfo           --------------------------
	.section	.note.nv.tkinfo,"",@"SHT_NOTE"
	.sectionflags	@"SHF_NOTE_NV_TKINFO"
	.tkinfo
        /*0018*/ 	.word	0x00000002
        /*0030*/ 	.string	""
        /*0030*/ 	.string	"ptxas"
        /*0030*/ 	.string	"Cuda compilation tools, release 13.0, V13.0.88"
        /*0030*/ 	.string	"Build cuda_13.0.r13.0/compiler.36424714_0"
        /*0030*/ 	.string	"-arch sm_100 "



//--------------------- .note.nv.cuinfo           --------------------------
	.section	.note.nv.cuinfo,"",@"SHT_NOTE"
	.sectionflags	@"SHF_NOTE_NV_CUINFO"
        /*0018*/ 	.short	0x0002
        /*001a*/ 	.short	0x0046
        /*001c*/ 	.short	0x0082
	.zero		2


//--------------------- .nv.info                  --------------------------
	.section	.nv.info,"",@"SHT_CUDA_INFO"
	.align	4


	//----- nvinfo : EIATTR_REGCOUNT
	.align		4
        /*0000*/ 	.byte	0x04, 0x2f
        /*0002*/ 	.short	(.L_1 - .L_0)
	.align		4
.L_0:
        /*0004*/ 	.word	index@(_Z20needle_cuda_shared_1PiS_iiii)
        /*0008*/ 	.word	0x00000020


	//----- nvinfo : EIATTR_FRAME_SIZE
	.align		4
.L_1:
        /*000c*/ 	.byte	0x04, 0x11
        /*000e*/ 	.short	(.L_3 - .L_2)
	.align		4
.L_2:
        /*0010*/ 	.word	index@(_Z20needle_cuda_shared_1PiS_iiii)
        /*0014*/ 	.word	0x00000000


	//----- nvinfo : EIATTR_REGCOUNT
	.align		4
.L_3:
        /*0018*/ 	.byte	0x04, 0x2f
        /*001a*/ 	.short	(.L_5 - .L_4)
	.align		4
.L_4:
        /*001c*/ 	.word	index@(_Z20needle_cuda_shared_2PiS_iiii)
        /*0020*/ 	.word	0x00000020


	//----- nvinfo : EIATTR_FRAME_SIZE
	.align		4
.L_5:
        /*0024*/ 	.byte	0x04, 0x11
        /*0026*/ 	.short	(.L_7 - .L_6)
	.align		4
.L_6:
        /*0028*/ 	.word	index@(_Z20needle_cuda_shared_2PiS_iiii)
        /*002c*/ 	.word	0x00000000


	//----- nvinfo : EIATTR_MIN_STACK_SIZE
	.align		4
.L_7:
        /*0030*/ 	.byte	0x04, 0x12
        /*0032*/ 	.short	(.L_9 - .L_8)
	.align		4
.L_8:
        /*0034*/ 	.word	index@(_Z20needle_cuda_shared_2PiS_iiii)
        /*0038*/ 	.word	0x00000000


	//----- nvinfo : EIATTR_MIN_STACK_SIZE
	.align		4
.L_9:
        /*003c*/ 	.byte	0x04, 0x12
        /*003e*/ 	.short	(.L_11 - .L_10)
	.align		4
.L_10:
        /*0040*/ 	.word	index@(_Z20needle_cuda_shared_1PiS_iiii)
        /*0044*/ 	.word	0x00000000
.L_11:


//--------------------- .nv.compat                --------------------------
	.section	.nv.compat,"",@"SHT_CUDA_COMPAT_INFO"
	.align	4
        /*0000*/ 	.byte	0x02, 0x09, 0x00, 0x00, 0x02, 0x02, 0x01, 0x00, 0x02, 0x05, 0x05, 0x00, 0x03, 0x07, 0x01, 0x01
        /*0010*/ 	.byte	0x02, 0x03, 0x00, 0x00, 0x02, 0x06, 0x01, 0x00, 0x04, 0x0b, 0x08, 0x00, 0x09, 0x00, 0x00, 0x00
        /*0020*/ 	.byte	0x00, 0x00, 0x00, 0x00


//--------------------- .nv.info._Z20needle_cuda_shared_2PiS_iiii --------------------------
	.section	.nv.info._Z20needle_cuda_shared_2PiS_iiii,"",@"SHT_CUDA_INFO"
	.sectionflags	@""
	.align	4


	//----- nvinfo : EIATTR_CUDA_API_VERSION
	.align		4
        /*0000*/ 	.byte	0x04, 0x37
        /*0002*/ 	.short	(.L_13 - .L_12)
.L_12:
        /*0004*/ 	.word	0x00000082


	//----- nvinfo : EIATTR_KPARAM_INFO
	.align		4
.L_13:
        /*0008*/ 	.byte	0x04, 0x17
        /*000a*/ 	.short	(.L_15 - .L_14)
.L_14:
        /*000c*/ 	.word	0x00000000
        /*0010*/ 	.short	0x0005
        /*0012*/ 	.short	0x001c
        /*0014*/ 	.byte	0x00, 0xf0, 0x11, 0x00


	//----- nvinfo : EIATTR_KPARAM_INFO
	.align		4
.L_15:
        /*0018*/ 	.byte	0x04, 0x17
        /*001a*/ 	.short	(.L_17 - .L_16)
.L_16:
        /*001c*/ 	.word	0x00000000
        /*0020*/ 	.short	0x0004
        /*0022*/ 	.short	0x0018
        /*0024*/ 	.byte	0x00, 0xf0, 0x11, 0x00


	//----- nvinfo : EIATTR_KPARAM_INFO
	.align		4
.L_17:
        /*0028*/ 	.byte	0x04, 0x17
        /*002a*/ 	.short	(.L_19 - .L_18)
.L_18:
        /*002c*/ 	.word	0x00000000
        /*0030*/ 	.short	0x0003
        /*0032*/ 	.short	0x0014
        /*0034*/ 	.byte	0x00, 0xf0, 0x11, 0x00


	//----- nvinfo : EIATTR_KPARAM_INFO
	.align		4
.L_19:
        /*0038*/ 	.byte	0x04, 0x17
        /*003a*/ 	.short	(.L_21 - .L_20)
.L_20:
        /*003c*/ 	.word	0x00000000
        /*0040*/ 	.short	0x0002
        /*0042*/ 	.short	0x0010
        /*0044*/ 	.byte	0x00, 0xf0, 0x11, 0x00


	//----- nvinfo : EIATTR_KPARAM_INFO
	.align		4
.L_21:
        /*0048*/ 	.byte	0x04, 0x17
        /*004a*/ 	.short	(.L_23 - .L_22)
.L_22:
        /*004c*/ 	.word	0x00000000
        /*0050*/ 	.short	0x0001
        /*0052*/ 	.short	0x0008
        /*0054*/ 	.byte	0x00, 0xf0, 0x21, 0x00


	//----- nvinfo : EIATTR_KPARAM_INFO
	.align		4
.L_23:
        /*0058*/ 	.byte	0x04, 0x17
        /*005a*/ 	.short	(.L_25 - .L_24)
.L_24:
        /*005c*/ 	.word	0x00000000
        /*0060*/ 	.short	0x0000
        /*0062*/ 	.short	0x0000
        /*0064*/ 	.byte	0x00, 0xf0, 0x21, 0x00


	//----- nvinfo : EIATTR_SPARSE_MMA_MASK
	.align		4
.L_25:
        /*0068*/ 	.byte	0x03, 0x50
        /*006a*/ 	.short	0x0000


	//----- nvinfo : EIATTR_MAXREG_COUNT
	.align		4
        /*006c*/ 	.byte	0x03, 0x1b
        /*006e*/ 	.short	0x00ff


	//----- nvinfo : EIATTR_NUM_BARRIERS
	.align		4
        /*0070*/ 	.byte	0x02, 0x4c
        /*0072*/ 	.byte	0x01
	.zero		1


	//----- nvinfo : EIATTR_MERCURY_ISA_VERSION
	.align		4
        /*0074*/ 	.byte	0x03, 0x5f
        /*0076*/ 	.short	0x0101


	//----- nvinfo : EIATTR_VRC_CTA_INIT_COUNT
	.align		4
        /*0078*/ 	.byte	0x02, 0x4a
	.zero		1
	.zero		1


	//----- nvinfo : EIATTR_EXIT_INSTR_OFFSETS
	.align		4
        /*007c*/ 	.byte	0x04, 0x1c
        /*007e*/ 	.short	(.L_27 - .L_26)


	//   ....[0]....
.L_26:
        /*0080*/ 	.word	0x00002600


	//----- nvinfo : EIATTR_CRS_STACK_SIZE
	.align		4
.L_27:
        /*0084*/ 	.byte	0x04, 0x1e
        /*0086*/ 	.short	(.L_29 - .L_28)
.L_28:
        /*0088*/ 	.word	0x00000000


	//----- nvinfo : EIATTR_CBANK_PARAM_SIZE
	.align		4
.L_29:
        /*008c*/ 	.byte	0x03, 0x19
        /*008e*/ 	.short	0x0020


	//----- nvinfo : EIATTR_PARAM_CBANK
	.align		4
        /*0090*/ 	.byte	0x04, 0x0a
        /*0092*/ 	.short	(.L_31 - .L_30)
	.align		4
.L_30:
        /*0094*/ 	.word	index@(.nv.constant0._Z20needle_cuda_shared_2PiS_iiii)
        /*0098*/ 	.short	0x0380
        /*009a*/ 	.short	0x0020


	//----- nvinfo : EIATTR_SW_WAR
	.align		4
.L_31:
        /*009c*/ 	.byte	0x04, 0x36
        /*009e*/ 	.short	(.L_33 - .L_32)
.L_32:
        /*00a0*/ 	.word	0x00000008
.L_33:


//--------------------- .nv.info._Z20needle_cuda_shared_1PiS_iiii --------------------------
	.section	.nv.info._Z20needle_cuda_shared_1PiS_iiii,"",@"SHT_CUDA_INFO"
	.sectionflags	@""
	.align	4


	//----- nvinfo : EIATTR_CUDA_API_VERSION
	.align		4
        /*0000*/ 	.byte	0x04, 0x37
        /*0002*/ 	.short	(.L_35 - .L_34)
.L_34:
        /*0004*/ 	.word	0x00000082


	//----- nvinfo : EIATTR_KPARAM_INFO
	.align		4
.L_35:
        /*0008*/ 	.byte	0x04, 0x17
        /*000a*/ 	.short	(.L_37 - .L_36)
.L_36:
        /*000c*/ 	.word	0x00000000
        /*0010*/ 	.short	0x0005
        /*0012*/ 	.short	0x001c
        /*0014*/ 	.byte	0x00, 0xf0, 0x11, 0x00


	//----- nvinfo : EIATTR_KPARAM_INFO
	.align		4
.L_37:
        /*0018*/ 	.byte	0x04, 0x17
        /*001a*/ 	.short	(.L_39 - .L_38)
.L_38:
        /*001c*/ 	.word	0x00000000
        /*0020*/ 	.short	0x0004
        /*0022*/ 	.short	0x0018
        /*0024*/ 	.byte	0x00, 0xf0, 0x11, 0x00


	//----- nvinfo : EIATTR_KPARAM_INFO
	.align		4
.L_39:
        /*0028*/ 	.byte	0x04, 0x17
        /*002a*/ 	.short	(.L_41 - .L_40)
.L_40:
        /*002c*/ 	.word	0x00000000
        /*0030*/ 	.short	0x0003
        /*0032*/ 	.short	0x0014
        /*0034*/ 	.byte	0x00, 0xf0, 0x11, 0x00


	//----- nvinfo : EIATTR_KPARAM_INFO
	.align		4
.L_41:
        /*0038*/ 	.byte	0x04, 0x17
        /*003a*/ 	.short	(.L_43 - .L_42)
.L_42:
        /*003c*/ 	.word	0x00000000
        /*0040*/ 	.short	0x0002
        /*0042*/ 	.short	0x0010
        /*0044*/ 	.byte	0x00, 0xf0, 0x11, 0x00


	//----- nvinfo : EIATTR_KPARAM_INFO
	.align		4
.L_43:
        /*0048*/ 	.byte	0x04, 0x17
        /*004a*/ 	.short	(.L_45 - .L_44)
.L_44:
        /*004c*/ 	.word	0x00000000
        /*0050*/ 	.short	0x0001
        /*0052*/ 	.short	0x0008
        /*0054*/ 	.byte	0x00, 0xf0, 0x21, 0x00


	//----- nvinfo : EIATTR_KPARAM_INFO
	.align		4
.L_45:
        /*0058*/ 	.byte	0x04, 0x17
        /*005a*/ 	.short	(.L_47 - .L_46)
.L_46:
        /*005c*/ 	.word	0x00000000
        /*0060*/ 	.short	0x0000
        /*0062*/ 	.short	0x0000
        /*0064*/ 	.byte	0x00, 0xf0, 0x21, 0x00


	//----- nvinfo : EIATTR_SPARSE_MMA_MASK
	.align		4
.L_47:
        /*0068*/ 	.byte	0x03, 0x50
        /*006a*/ 	.short	0x0000


	//----- nvinfo : EIATTR_MAXREG_COUNT
	.align		4
        /*006c*/ 	.byte	0x03, 0x1b
        /*006e*/ 	.short	0x00ff


	//----- nvinfo : EIATTR_NUM_BARRIERS
	.align		4
        /*0070*/ 	.byte	0x02, 0x4c
        /*0072*/ 	.byte	0x01
	.zero		1


	//----- nvinfo : EIATTR_MERCURY_ISA_VERSION
	.align		4
        /*0074*/ 	.byte	0x03, 0x5f
        /*0076*/ 	.short	0x0101


	//----- nvinfo : EIATTR_VRC_CTA_INIT_COUNT
	.align		4
        /*0078*/ 	.byte	0x02, 0x4a
	.zero		1
	.zero		1


	//----- nvinfo : EIATTR_EXIT_INSTR_OFFSETS
	.align		4
        /*007c*/ 	.byte	0x04, 0x1c
        /*007e*/ 	.short	(.L_49 - .L_48)


	//   ....[0]....
.L_48:
        /*0080*/ 	.word	0x000025f0


	//----- nvinfo : EIATTR_CRS_STACK_SIZE
	.align		4
.L_49:
        /*0084*/ 	.byte	0x04, 0x1e
        /*0086*/ 	.short	(.L_51 - .L_50)
.L_50:
        /*0088*/ 	.word	0x00000000


	//----- nvinfo : EIATTR_CBANK_PARAM_SIZE
	.align		4
.L_51:
        /*008c*/ 	.byte	0x03, 0x19
        /*008e*/ 	.short	0x0020


	//----- nvinfo : EIATTR_PARAM_CBANK
	.align		4
        /*0090*/ 	.byte	0x04, 0x0a
        /*0092*/ 	.short	(.L_53 - .L_52)
	.align		4
.L_52:
        /*0094*/ 	.word	index@(.nv.constant0._Z20needle_cuda_shared_1PiS_iiii)
        /*0098*/ 	.short	0x0380
        /*009a*/ 	.short	0x0020


	//----- nvinfo : EIATTR_SW_WAR
	.align		4
.L_53:
        /*009c*/ 	.byte	0x04, 0x36
        /*009e*/ 	.short	(.L_55 - .L_54)
.L_54:
        /*00a0*/ 	.word	0x00000008
.L_55:


//--------------------- .nv.callgraph             --------------------------
	.section	.nv.callgraph,"",@"SHT_CUDA_CALLGRAPH"
	.align	4
	.sectionentsize	8
	.align		4
        /*0000*/ 	.word	0x00000000
	.align		4
        /*0004*/ 	.word	0xffffffff
	.align		4
        /*0008*/ 	.word	0x00000000
	.align		4
        /*000c*/ 	.word	0xfffffffe
	.align		4
        /*0010*/ 	.word	0x00000000
	.align		4
        /*0014*/ 	.word	0xfffffffd
	.align		4
        /*0018*/ 	.word	0x00000000
	.align		4
        /*001c*/ 	.word	0xfffffffc


//--------------------- .text._Z20needle_cuda_shared_2PiS_iiii --------------------------
	.section	.text._Z20needle_cuda_shared_2PiS_iiii,"ax",@progbits
	.align	128
        .global         _Z20needle_cuda_shared_2PiS_iiii
        .type           _Z20needle_cuda_shared_2PiS_iiii,@function
        .size           _Z20needle_cuda_shared_2PiS_iiii,(.L_x_126 - _Z20needle_cuda_shared_2PiS_iiii)
        .other          _Z20needle_cuda_shared_2PiS_iiii,@"STO_CUDA_ENTRY STV_DEFAULT"
_Z20needle_cuda_shared_2PiS_iiii:
.text._Z20needle_cuda_shared_2PiS_iiii:
[----:B------:R-:W-:Y:S01]  /*0000*/  LDC R1, c[0x0][0x37c] ;  /* 0x0000df00ff017b82 */ /* 0x000fe20000000800 */
[----:B------:R-:W0:Y:S07]  /*0010*/  S2R R2, SR_CTAID.X ;  /* 0x0000000000027919 */ /* 0x000e2e0000002500 */
[----:B------:R-:W0:Y:S01]  /*0020*/  LDC.64 R6, c[0x0][0x398] ;  /* 0x0000e600ff067b82 */ /* 0x000e220000000a00 */
[----:B------:R-:W1:Y:S01]  /*0030*/  LDCU.64 UR4, c[0x0][0x358] ;  /* 0x00006b00ff0477ac */ /* 0x000e620008000a00 */
[----:B------:R-:W2:Y:S06]  /*0040*/  S2R R4, SR_TID.X ;  /* 0x0000000000047919 */ /* 0x000eac0000002100 */
[----:B------:R-:W3:Y:S08]  /*0050*/  LDC R5, c[0x0][0x390] ;  /* 0x0000e400ff057b82 */ /* 0x000ef00000000800 */
[----:B------:R-:W4:Y:S01]  /*0060*/  LDC.64 R8, c[0x0][0x380] ;  /* 0x0000e000ff087b82 */ /* 0x000f220000000a00 */
[----:B0-----:R-:W-:-:S02]  /*0070*/  IADD3 R0, PT, PT, R2, R7, -R6 ;  /* 0x0000000702007210 */ /* 0x001fc40007ffe806 */
[----:B------:R-:W-:Y:S01]  /*0080*/  IADD3 R7, PT, PT, -R2, -0x1, R7 ;  /* 0xffffffff02077810 */ /* 0x000fe20007ffe107 */
[----:B---3--:R-:W-:Y:S02]  /*0090*/  IMAD.SHL.U32 R2, R5, 0x10, RZ ;  /* 0x0000001005027824 */ /* 0x008fe400078e00ff */
[----:B------:R-:W-:-:S04]  /*00a0*/  IMAD.SHL.U32 R0, R0, 0x10, RZ ;  /* 0x0000001000007824 */ /* 0x000fc800078e00ff */
[----:B------:R-:W-:Y:S02]  /*00b0*/  IMAD R7, R7, R2, R0 ;  /* 0x0000000207077224 */ /* 0x000fe400078e0200 */
[----:B------:R-:W-:-:S03]  /*00c0*/  IMAD.SHL.U32 R2, R5, 0x4, RZ ;  /* 0x0000000405027824 */ /* 0x000fc600078e00ff */
[----:B--2---:R-:W-:Y:S02]  /*00d0*/  IADD3 R3, PT, PT, R7, R5, R4 ;  /* 0x0000000507037210 */ /* 0x004fe40007ffe004 */
[----:B------:R-:W-:-:S03]  /*00e0*/  SHF.R.S32.HI R0, RZ, 0x1f, R2 ;  /* 0x0000001fff007819 */ /* 0x000fc60000011402 */
[----:B------:R-:W-:-:S04]  /*00f0*/  VIADD R3, R3, 0x1 ;  /* 0x0000000103037836 */ /* 0x000fc80000000000 */
[----:B----4-:R-:W-:-:S03]  /*0100*/  IMAD.WIDE R8, R3, 0x4, R8 ;  /* 0x0000000403087825 */ /* 0x010fc600078e0208 */
[----:B------:R-:W-:Y:S02]  /*0110*/  IADD3 R12, P0, PT, R8, R2, RZ ;  /* 0x00000002080c7210 */ /* 0x000fe40007f1e0ff */
[----:B-1----:R-:W2:Y:S03]  /*0120*/  LDG.E R15, desc[UR4][R8.64] ;  /* 0x00000004080f7981 */ /* 0x002ea6000c1e1900 */
[----:B------:R-:W-:-:S05]  /*0130*/  IMAD.X R13, R9, 0x1, R0, P0 ;  /* 0x00000001090d7824 */ /* 0x000fca00000e0600 */
[----:B------:R-:W3:Y:S01]  /*0140*/  LDG.E R14, desc[UR4][R12.64] ;  /* 0x000000040c0e7981 */ /* 0x000ee2000c1e1900 */
[----:B------:R-:W-:-:S05]  /*0150*/  IADD3 R16, P0, PT, R2, R12, RZ ;  /* 0x0000000c02107210 */ /* 0x000fca0007f1e0ff */
[----:B------:R-:W-:Y:S01]  /*0160*/  IMAD.X R17, R0, 0x1, R13, P0 ;  /* 0x0000000100117824 */ /* 0x000fe200000e060d */
[----:B------:R-:W-:Y:S01]  /*0170*/  IADD3 R20, P0, PT, R2, R16, RZ ;  /* 0x0000001002147210 */ /* 0x000fe20007f1e0ff */
[----:B------:R-:W0:Y:S04]  /*0180*/  S2R R6, SR_CgaCtaId ;  /* 0x0000000000067919 */ /* 0x000e280000008800 */
[----:B------:R-:W-:Y:S01]  /*0190*/  IMAD.X R21, R0, 0x1, R17, P0 ;  /* 0x0000000100157824 */ /* 0x000fe200000e0611 */
[----:B------:R-:W-:Y:S01]  /*01a0*/  IADD3 R10, P0, PT, R2, R20, RZ ;  /* 0x00000014020a7210 */ /* 0x000fe20007f1e0ff */
[----:B------:R-:W4:Y:S04]  /*01b0*/  LDG.E R8, desc[UR4][R16.64] ;  /* 0x0000000410087981 */ /* 0x000f28000c1e1900 */
[----:B------:R-:W-:Y:S01]  /*01c0*/  IMAD.X R11, R0, 0x1, R21, P0 ;  /* 0x00000001000b7824 */ /* 0x000fe200000e0615 */
[----:B------:R-:W-:Y:S01]  /*01d0*/  IADD3 R18, P0, PT, R2, R10, RZ ;  /* 0x0000000a02127210 */ /* 0x000fe20007f1e0ff */
[----:B------:R1:W5:Y:S04]  /*01e0*/  LDG.E R9, desc[UR4][R20.64] ;  /* 0x0000000414097981 */ /* 0x000368000c1e1900 */
[----:B------:R-:W-:Y:S01]  /*01f0*/  IMAD.X R19, R0, 0x1, R11, P0 ;  /* 0x0000000100137824 */ /* 0x000fe200000e060b */
[----:B------:R-:W-:Y:S01]  /*0200*/  IADD3 R28, P0, PT, R2, R18, RZ ;  /* 0x00000012021c7210 */ /* 0x000fe20007f1e0ff */
[----:B------:R-:W5:Y:S04]  /*0210*/  LDG.E R10, desc[UR4][R10.64] ;  /* 0x000000040a0a7981 */ /* 0x000f68000c1e1900 */
[----:B------:R-:W-:Y:S01]  /*0220*/  IMAD.X R29, R0, 0x1, R19, P0 ;  /* 0x00000001001d7824 */ /* 0x000fe200000e0613 */
[----:B------:R-:W-:-:S02]  /*0230*/  IADD3 R24, P0, PT, R2, R28, RZ ;  /* 0x0000001c02187210 */ /* 0x000fc40007f1e0ff */
[----:B-1----:R-:W-:Y:S02]  /*0240*/  MOV R21, 0x400 ;  /* 0x0000040000157802 */ /* 0x002fe40000000f00 */
[----:B------:R-:W5:Y:S01]  /*0250*/  LDG.E R12, desc[UR4][R28.64] ;  /* 0x000000041c0c7981 */ /* 0x000f62000c1e1900 */
[----:B------:R-:W-:Y:S01]  /*0260*/  IMAD.X R25, R0, 0x1, R29, P0 ;  /* 0x0000000100197824 */ /* 0x000fe200000e061d */
[----:B------:R-:W-:Y:S02]  /*0270*/  IADD3 R26, P0, PT, R2, R24, RZ ;  /* 0x00000018021a7210 */ /* 0x000fe40007f1e0ff */
[----:B------:R1:W5:Y:S03]  /*0280*/  LDG.E R11, desc[UR4][R18.64] ;  /* 0x00000004120b7981 */ /* 0x000366000c1e1900 */
[----:B------:R-:W-:Y:S01]  /*0290*/  IMAD.X R27, R0, 0x1, R25, P0 ;  /* 0x00000001001b7824 */ /* 0x000fe200000e0619 */
[----:B------:R-:W-:Y:S01]  /*02a0*/  IADD3 R22, P0, PT, R2, R26, RZ ;  /* 0x0000001a02167210 */ /* 0x000fe20007f1e0ff */
[----:B------:R0:W5:Y:S04]  /*02b0*/  LDG.E R13, desc[UR4][R24.64] ;  /* 0x00000004180d7981 */ /* 0x000168000c1e1900 */
[----:B------:R-:W-:Y:S01]  /*02c0*/  IMAD.X R23, R0, 0x1, R27, P0 ;  /* 0x0000000100177824 */ /* 0x000fe200000e061b */
[----:B------:R-:W-:Y:S01]  /*02d0*/  IADD3 R16, P0, PT, R2, R22, RZ ;  /* 0x0000001602107210 */ /* 0x000fe20007f1e0ff */
[----:B------:R0:W5:Y:S04]  /*02e0*/  LDG.E R20, desc[UR4][R26.64] ;  /* 0x000000041a147981 */ /* 0x000168000c1e1900 */
[----:B------:R-:W-:Y:S01]  /*02f0*/  IMAD.X R17, R0, 0x1, R23, P0 ;  /* 0x0000000100117824 */ /* 0x000fe200000e0617 */
[----:B-1----:R-:W-:Y:S01]  /*0300*/  IADD3 R18, P0, PT, R2, R16, RZ ;  /* 0x0000001002127210 */ /* 0x002fe20007f1e0ff */
[----:B0-----:R-:W-:Y:S01]  /*0310*/  VIADD R25, R21, 0x484 ;  /* 0x0000048415197836 */ /* 0x001fe20000000000 */
[----:B------:R-:W5:Y:S03]  /*0320*/  LDG.E R22, desc[UR4][R22.64] ;  /* 0x0000000416167981 */ /* 0x000f66000c1e1900 */
[----:B------:R-:W-:Y:S01]  /*0330*/  IMAD.X R19, R0, 0x1, R17, P0 ;  /* 0x0000000100137824 */ /* 0x000fe200000e0611 */
[----:B------:R-:W-:-:S02]  /*0340*/  IADD3 R28, P0, PT, R2, R18, RZ ;  /* 0x00000012021c7210 */ /* 0x000fc40007f1e0ff */
[----:B------:R-:W-:Y:S02]  /*0350*/  LEA R25, R6, R25, 0x18 ;  /* 0x0000001906197211 */ /* 0x000fe400078ec0ff */
[----:B------:R-:W5:Y:S01]  /*0360*/  LDG.E R24, desc[UR4][R18.64] ;  /* 0x0000000412187981 */ /* 0x000f62000c1e1900 */
[----:B------:R-:W-:Y:S02]  /*0370*/  IMAD.X R29, R0, 0x1, R19, P0 ;  /* 0x00000001001d7824 */ /* 0x000fe400000e0613 */
[----:B------:R-:W-:Y:S01]  /*0380*/  IMAD R27, R4, 0x4, R25 ;  /* 0x00000004041b7824 */ /* 0x000fe200078e0219 */
[----:B------:R0:W5:Y:S04]  /*0390*/  LDG.E R23, desc[UR4][R16.64] ;  /* 0x0000000410177981 */ /* 0x000168000c1e1900 */
[----:B------:R1:W5:Y:S01]  /*03a0*/  LDG.E R26, desc[UR4][R28.64] ;  /* 0x000000041c1a7981 */ /* 0x000362000c1e1900 */
[----:B0-----:R-:W-:-:S05]  /*03b0*/  IADD3 R16, P0, PT, R2, R28, RZ ;  /* 0x0000001c02107210 */ /* 0x001fca0007f1e0ff */
[----:B------:R-:W-:Y:S02]  /*03c0*/  IMAD.X R17, R0, 0x1, R29, P0 ;  /* 0x0000000100117824 */ /* 0x000fe400000e061d */
[----:B-1----:R-:W0:Y:S01]  /*03d0*/  LDC.64 R28, c[0x0][0x388] ;  /* 0x0000e200ff1c7b82 */ /* 0x002e220000000a00 */
[----:B--2---:R-:W-:Y:S04]  /*03e0*/  STS [R27], R15 ;  /* 0x0000000f1b007388 */ /* 0x004fe80000000800 */
[----:B---3--:R1:W-:Y:S02]  /*03f0*/  STS [R27+0x40], R14 ;  /* 0x0000400e1b007388 */ /* 0x0083e40000000800 */
[----:B-1----:R-:W-:Y:S02]  /*0400*/  IADD3 R14, P0, PT, R2, R16, RZ ;  /* 0x00000010020e7210 */ /* 0x002fe40007f1e0ff */
[----:B------:R-:W2:Y:S03]  /*0410*/  LDG.E R16, desc[UR4][R16.64] ;  /* 0x0000000410107981 */ /* 0x000ea6000c1e1900 */
[----:B------:R-:W-:Y:S01]  /*0420*/  IMAD.X R15, R0, 0x1, R17, P0 ;  /* 0x00000001000f7824 */ /* 0x000fe200000e0611 */
[----:B------:R-:W-:-:S04]  /*0430*/  IADD3 R18, P0, PT, R2, R14, RZ ;  /* 0x0000000e02127210 */ /* 0x000fc80007f1e0ff */
[----:B------:R-:W3:Y:S01]  /*0440*/  LDG.E R14, desc[UR4][R14.64] ;  /* 0x000000040e0e7981 */ /* 0x000ee2000c1e1900 */
[----:B------:R-:W-:-:S05]  /*0450*/  IMAD.X R19, R0, 0x1, R15, P0 ;  /* 0x0000000100137824 */ /* 0x000fca00000e060f */
[----:B------:R-:W3:Y:S04]  /*0460*/  LDG.E R18, desc[UR4][R18.64] ;  /* 0x0000000412127981 */ /* 0x000ee8000c1e1900 */
[----:B----4-:R-:W-:Y:S04]  /*0470*/  STS [R27+0x80], R8 ;  /* 0x000080081b007388 */ /* 0x010fe80000000800 */
[----:B-----5:R-:W-:Y:S04]  /*0480*/  STS [R27+0xc0], R9 ;  /* 0x0000c0091b007388 */ /* 0x020fe80000000800 */
[----:B------:R-:W-:Y:S04]  /*0490*/  STS [R27+0x100], R10 ;  /* 0x0001000a1b007388 */ /* 0x000fe80000000800 */
[----:B------:R0:W-:Y:S04]  /*04a0*/  STS [R27+0x140], R11 ;  /* 0x0001400b1b007388 */ /* 0x0001e80000000800 */
[----:B------:R-:W-:Y:S04]  /*04b0*/  STS [R27+0x180], R12 ;  /* 0x0001800c1b007388 */ /* 0x000fe80000000800 */
[----:B------:R-:W-:Y:S04]  /*04c0*/  STS [R27+0x1c0], R13 ;  /* 0x0001c00d1b007388 */ /* 0x000fe80000000800 */
[----:B------:R-:W-:Y:S04]  /*04d0*/  STS [R27+0x200], R20 ;  /* 0x000200141b007388 */ /* 0x000fe80000000800 */
[----:B------:R-:W-:Y:S01]  /*04e0*/  STS [R27+0x240], R22 ;  /* 0x000240161b007388 */ /* 0x000fe20000000800 */
[----:B------:R-:W-:-:S03]  /*04f0*/  ISETP.NE.AND P0, PT, R4, RZ, PT ;  /* 0x000000ff0400720c */ /* 0x000fc60003f05270 */
[----:B------:R-:W-:Y:S04]  /*0500*/  STS [R27+0x2c0], R24 ;  /* 0x0002c0181b007388 */ /* 0x000fe80000000800 */
[----:B------:R-:W-:Y:S04]  /*0510*/  STS [R27+0x280], R23 ;  /* 0x000280171b007388 */ /* 0x000fe80000000800 */
[----:B------:R1:W-:Y:S01]  /*0520*/  STS [R27+0x300], R26 ;  /* 0x0003001a1b007388 */ /* 0x0003e20000000800 */
[----:B------:R-:W-:-:S04]  /*0530*/  IMAD R5, R4, R5, R5 ;  /* 0x0000000504057224 */ /* 0x000fc800078e0205 */
[C---:B------:R-:W-:Y:S02]  /*0540*/  IMAD.IADD R5, R7.reuse, 0x1, R5 ;  /* 0x0000000107057824 */ /* 0x040fe400078e0205 */
[----:B0-----:R-:W-:-:S04]  /*0550*/  @!P0 IMAD.WIDE R10, R7, 0x4, R28 ;  /* 0x00000004070a8825 */ /* 0x001fc800078e021c */
[----:B------:R-:W-:Y:S01]  /*0560*/  IMAD.WIDE R8, R5, 0x4, R28 ;  /* 0x0000000405087825 */ /* 0x000fe200078e021c */
[----:B--2---:R-:W-:Y:S04]  /*0570*/  STS [R27+0x340], R16 ;  /* 0x000340101b007388 */ /* 0x004fe80000000800 */
[----:B---3--:R-:W-:Y:S04]  /*0580*/  STS [R27+0x380], R14 ;  /* 0x0003800e1b007388 */ /* 0x008fe80000000800 */
[----:B------:R-:W-:Y:S01]  /*0590*/  STS [R27+0x3c0], R18 ;  /* 0x0003c0121b007388 */ /* 0x000fe20000000800 */
[----:B------:R-:W-:Y:S06]  /*05a0*/  BAR.SYNC.DEFER_BLOCKING 0x0 ;  /* 0x0000000000007b1d */ /* 0x000fec0000010000 */
[----:B------:R-:W2:Y:S04]  /*05b0*/  @!P0 LDG.E R10, desc[UR4][R10.64] ;  /* 0x000000040a0a8981 */ /* 0x000ea8000c1e1900 */
[----:B------:R-:W3:Y:S01]  /*05c0*/  LDG.E R8, desc[UR4][R8.64] ;  /* 0x0000000408087981 */ /* 0x000ee2000c1e1900 */
[----:B------:R-:W-:-:S05]  /*05d0*/  LEA R21, R6, R21, 0x18 ;  /* 0x0000001506157211 */ /* 0x000fca00078ec0ff */
[----:B------:R-:W-:Y:S01]  /*05e0*/  IMAD R5, R4, 0x44, R21 ;  /* 0x0000004404057824 */ /* 0x000fe200078e0215 */
[----:B------:R-:W-:-:S05]  /*05f0*/  IADD3 R7, PT, PT, R7, 0x1, R4 ;  /* 0x0000000107077810 */ /* 0x000fca0007ffe004 */
[----:B------:R-:W-:Y:S01]  /*0600*/  IMAD.WIDE R6, R7, 0x4, R28 ;  /* 0x0000000407067825 */ /* 0x000fe200078e021c */
[----:B--2---:R-:W-:Y:S04]  /*0610*/  @!P0 STS [R21], R10 ;  /* 0x0000000a15008388 */ /* 0x004fe80000000800 */
[----:B---3--:R0:W-:Y:S01]  /*0620*/  STS [R5+0x44], R8 ;  /* 0x0000440805007388 */ /* 0x0081e20000000800 */
[----:B------:R-:W-:Y:S06]  /*0630*/  BAR.SYNC.DEFER_BLOCKING 0x0 ;  /* 0x0000000000007b1d */ /* 0x000fec0000010000 */
[----:B------:R2:W3:Y:S01]  /*0640*/  LDG.E R7, desc[UR4][R6.64] ;  /* 0x0000000406077981 */ /* 0x0004e2000c1e1900 */
[C---:B------:R-:W-:Y:S01]  /*0650*/  ISETP.GT.AND P0, PT, R4.reuse, RZ, PT ;  /* 0x000000ff0400720c */ /* 0x040fe20003f04270 */
[C-C-:B-1----:R-:W-:Y:S01]  /*0660*/  IMAD R26, R4.reuse, 0x4, R21.reuse ;  /* 0x00000004041a7824 */ /* 0x142fe200078e0215 */
[C---:B------:R-:W-:Y:S01]  /*0670*/  ISETP.GT.AND P6, PT, R4.reuse, 0x6, PT ;  /* 0x000000060400780c */ /* 0x040fe20003fc4270 */
[C---:B0-----:R-:W-:Y:S01]  /*0680*/  IMAD R5, R4.reuse, -0x44, R21 ;  /* 0xffffffbc04057824 */ /* 0x041fe200078e0215 */
[----:B------:R-:W-:Y:S01]  /*0690*/  BSSY.RECONVERGENT B0, `(.L_x_0) ;  /* 0x0000016000007945 */ /* 0x000fe20003800200 */
[C---:B------:R-:W-:Y:S01]  /*06a0*/  IMAD R25, R4.reuse, -0x40, R25 ;  /* 0xffffffc004197824 */ /* 0x040fe200078e0219 */
[C---:B------:R-:W-:Y:S01]  /*06b0*/  ISETP.GT.AND P1, PT, R4.reuse, 0x1, PT ;  /* 0x000000010400780c */ /* 0x040fe20003f24270 */
[C---:B------:R-:W-:Y:S01]  /*06c0*/  IMAD R5, R4.reuse, 0x4, R5 ;  /* 0x0000000404057824 */ /* 0x040fe200078e0205 */
[----:B------:R-:W-:-:S02]  /*06d0*/  ISETP.GT.AND P2, PT, R4, 0x2, PT ;  /* 0x000000020400780c */ /* 0x000fc40003f44270 */
[----:B--2---:R-:W-:Y:S01]  /*06e0*/  P2R R6, PR, RZ, 0x40 ;  /* 0x00000040ff067803 */ /* 0x004fe20000000000 */
[C---:B------:R-:W-:Y:S01]  /*06f0*/  IMAD R6, R4.reuse, 0x4, R25 ;  /* 0x0000000404067824 */ /* 0x040fe200078e0219 */
[C---:B------:R-:W-:Y:S02]  /*0700*/  ISETP.GT.AND P3, PT, R4.reuse, 0x3, PT ;  /* 0x000000030400780c */ /* 0x040fe40003f64270 */
[C---:B------:R-:W-:Y:S02]  /*0710*/  ISETP.GT.AND P4, PT, R4.reuse, 0x4, PT ;  /* 0x000000040400780c */ /* 0x040fe40003f84270 */
[----:B------:R-:W-:Y:S01]  /*0720*/  ISETP.GT.AND P5, PT, R4, 0x5, PT ;  /* 0x000000050400780c */ /* 0x000fe20003fa4270 */
[----:B---3--:R0:W-:Y:S01]  /*0730*/  STS [R26+0x4], R7 ;  /* 0x000004071a007388 */ /* 0x0081e20000000800 */
[----:B------:R-:W-:Y:S06]  /*0740*/  BAR.SYNC.DEFER_BLOCKING 0x0 ;  /* 0x0000000000007b1d */ /* 0x000fec0000010000 */
[----:B------:R-:W-:Y:S05]  /*0750*/  @P0 BRA `(.L_x_1) ;  /* 0x0000000000240947 */ /* 0x000fea0003800000 */
[----:B------:R-:W1:Y:S01]  /*0760*/  LDS R9, [R5+0x44] ;  /* 0x0000440005097984 */ /* 0x000e620000000800 */
[----:B------:R-:W1:Y:S03]  /*0770*/  LDCU UR6, c[0x0][0x394] ;  /* 0x00007280ff0677ac */ /* 0x000e660008000800 */
[----:B0-----:R-:W-:Y:S04]  /*0780*/  LDS R7, [R5] ;  /* 0x0000000005077984 */ /* 0x001fe80000000800 */
[----:B------:R-:W0:Y:S04]  /*0790*/  LDS R8, [R6] ;  /* 0x0000000006087984 */ /* 0x000e280000000800 */
[----:B------:R-:W2:Y:S01]  /*07a0*/  LDS R10, [R5+0x4] ;  /* 0x00000400050a7984 */ /* 0x000ea20000000800 */
[----:B-1----:R-:W-:-:S05]  /*07b0*/  VIADD R9, R9, -UR6 ;  /* 0x8000000609097c36 */ /* 0x002fca0008000000 */
[----:B0-----:R-:W-:-:S04]  /*07c0*/  VIADDMNMX R7, R8, R7, R9, !PT ;  /* 0x0000000708077246 */ /* 0x001fc80007800109 */
[----:B--2---:R-:W-:-:S05]  /*07d0*/  VIADDMNMX R10, R10, -UR6, R7, !PT ;  /* 0x800000060a0a7c46 */ /* 0x004fca000f800107 */
[----:B------:R1:W-:Y:S02]  /*07e0*/  STS [R5+0x48], R10 ;  /* 0x0000480a05007388 */ /* 0x0003e40000000800 */
.L_x_1:
[----:B------:R-:W-:Y:S05]  /*07f0*/  BSYNC.RECONVERGENT B0 ;  /* 0x0000000000007941 */ /* 0x000fea0003800200 */
.L_x_0:
[----:B------:R-:W-:Y:S06]  /*0800*/  BAR.SYNC.DEFER_BLOCKING 0x0 ;  /* 0x0000000000007b1d */ /* 0x000fec0000010000 */
[----:B------:R-:W-:Y:S04]  /*0810*/  BSSY.RECONVERGENT B0, `(.L_x_2) ;  /* 0x000000b000007945 */ /* 0x000fe80003800200 */
[----:B------:R-:W-:Y:S05]  /*0820*/  @P1 BRA `(.L_x_3) ;  /* 0x0000000000241947 */ /* 0x000fea0003800000 */
[----:B------:R-:W2:Y:S01]  /*0830*/  LDS R9, [R5+0x88] ;  /* 0x0000880005097984 */ /* 0x000ea20000000800 */
[----:B------:R-:W2:Y:S03]  /*0840*/  LDCU UR6, c[0x0][0x394] ;  /* 0x00007280ff0677ac */ /* 0x000ea60008000800 */
[----:B0-----:R-:W-:Y:S04]  /*0850*/  LDS R7, [R6+0x40] ;  /* 0x0000400006077984 */ /* 0x001fe80000000800 */
[----:B------:R-:W0:Y:S04]  /*0860*/  LDS R8, [R5+0x44] ;  /* 0x0000440005087984 */ /* 0x000e280000000800 */
[----:B-1----:R-:W1:Y:S01]  /*0870*/  LDS R10, [R5+0x48] ;  /* 0x00004800050a7984 */ /* 0x002e620000000800 */
[----:B--2---:R-:W-:-:S05]  /*0880*/  VIADD R9, R9, -UR6 ;  /* 0x8000000609097c36 */ /* 0x004fca0008000000 */
[----:B0-----:R-:W-:-:S04]  /*0890*/  VIADDMNMX R7, R7, R8, R9, !PT ;  /* 0x0000000807077246 */ /* 0x001fc80007800109 */
[----:B-1----:R-:W-:-:S05]  /*08a0*/  VIADDMNMX R10, R10, -UR6, R7, !PT ;  /* 0x800000060a0a7c46 */ /* 0x002fca000f800107 */
[----:B------:R2:W-:Y:S02]  /*08b0*/  STS [R5+0x8c], R10 ;  /* 0x00008c0a05007388 */ /* 0x0005e40000000800 */
.L_x_3:
[----:B------:R-:W-:Y:S05]  /*08c0*/  BSYNC.RECONVERGENT B0 ;  /* 0x0000000000007941 */ /* 0x000fea0003800200 */
.L_x_2:
[----:B------:R-:W-:Y:S06]  /*08d0*/  BAR.SYNC.DEFER_BLOCKING 0x0 ;  /* 0x0000000000007b1d */ /* 0x000fec0000010000 */
[----:B------:R-:W-:Y:S04]  /*08e0*/  BSSY.RECONVERGENT B0, `(.L_x_4) ;  /* 0x000000b000007945 */ /* 0x000fe80003800200 */
[----:B------:R-:W-:Y:S05]  /*08f0*/  @P2 BRA `(.L_x_5) ;  /* 0x0000000000242947 */ /* 0x000fea0003800000 */
[----:B------:R-:W3:Y:S01]  /*0900*/  LDS R9, [R5+0xcc] ;  /* 0x0000cc0005097984 */ /* 0x000ee20000000800 */
[----:B------:R-:W3:Y:S03]  /*0910*/  LDCU UR6, c[0x0][0x394] ;  /* 0x00007280ff0677ac */ /* 0x000ee60008000800 */
[----:B0-----:R-:W-:Y:S04]  /*0920*/  LDS R7, [R6+0x80] ;  /* 0x0000800006077984 */ /* 0x001fe80000000800 */
[----:B------:R-:W0:Y:S04]  /*0930*/  LDS R8, [R5+0x88] ;  /* 0x0000880005087984 */ /* 0x000e280000000800 */
[----:B-12---:R-:W1:Y:S01]  /*0940*/  LDS R10, [R5+0x8c] ;  /* 0x00008c00050a7984 */ /* 0x006e620000000800 */
[----:B---3--:R-:W-:-:S05]  /*0950*/  VIADD R9, R9, -UR6 ;  /* 0x8000000609097c36 */ /* 0x008fca0008000000 */
[----:B0-----:R-:W-:-:S04]  /*0960*/  VIADDMNMX R7, R7, R8, R9, !PT ;  /* 0x0000000807077246 */ /* 0x001fc80007800109 */
[----:B-1----:R-:W-:-:S05]  /*0970*/  VIADDMNMX R10, R10, -UR6, R7, !PT ;  /* 0x800000060a0a7c46 */ /* 0x002fca000f800107 */
[----:B------:R3:W-:Y:S02]  /*0980*/  STS [R5+0xd0], R10 ;  /* 0x0000d00a05007388 */ /* 0x0007e40000000800 */
.L_x_5:
[----:B------:R-:W-:Y:S05]  /*0990*/  BSYNC.RECONVERGENT B0 ;  /* 0x0000000000007941 */ /* 0x000fea0003800200 */
.L_x_4:
[----:B------:R-:W-:Y:S06]  /*09a0*/  BAR.SYNC.DEFER_BLOCKING 0x0 ;  /* 0x0000000000007b1d */ /* 0x000fec0000010000 */
[----:B------:R-:W-:Y:S04]  /*09b0*/  BSSY.RECONVERGENT B0, `(.L_x_6) ;  /* 0x000000b000007945 */ /* 0x000fe80003800200 */
[----:B------:R-:W-:Y:S05]  /*09c0*/  @P3 BRA `(.L_x_7) ;  /* 0x0000000000243947 */ /* 0x000fea0003800000 */
[----:B------:R-:W4:Y:S01]  /*09d0*/  LDS R9, [R5+0x110] ;  /* 0x0001100005097984 */ /* 0x000f220000000800 */
[----:B------:R-:W4:Y:S03]  /*09e0*/  LDCU UR6, c[0x0][0x394] ;  /* 0x00007280ff0677ac */ /* 0x000f260008000800 */
[----:B0-----:R-:W-:Y:S04]  /*09f0*/  LDS R7, [R6+0xc0] ;  /* 0x0000c00006077984 */ /* 0x001fe80000000800 */
[----:B------:R-:W0:Y:S04]  /*0a00*/  LDS R8, [R5+0xcc] ;  /* 0x0000cc0005087984 */ /* 0x000e280000000800 */
[----:B-123--:R-:W1:Y:S01]  /*0a10*/  LDS R10, [R5+0xd0] ;  /* 0x0000d000050a7984 */ /* 0x00ee620000000800 */
[----:B----4-:R-:W-:-:S05]  /*0a20*/  VIADD R9, R9, -UR6 ;  /* 0x8000000609097c36 */ /* 0x010fca0008000000 */
[----:B0-----:R-:W-:-:S04]  /*0a30*/  VIADDMNMX R7, R7, R8, R9, !PT ;  /* 0x0000000807077246 */ /* 0x001fc80007800109 */
[----:B-1----:R-:W-:-:S05]  /*0a40*/  VIADDMNMX R10, R10, -UR6, R7, !PT ;  /* 0x800000060a0a7c46 */ /* 0x002fca000f800107 */
[----:B------:R4:W-:Y:S02]  /*0a50*/  STS [R5+0x114], R10 ;  /* 0x0001140a05007388 */ /* 0x0009e40000000800 */
.L_x_7:
[----:B------:R-:W-:Y:S05]  /*0a60*/  BSYNC.RECONVERGENT B0 ;  /* 0x0000000000007941 */ /* 0x000fea0003800200 */
.L_x_6:
[----:B------:R-:W-:Y:S06]  /*0a70*/  BAR.SYNC.DEFER_BLOCKING 0x0 ;  /* 0x0000000000007b1d */ /* 0x000fec0000010000 */
[----:B------:R-:W-:Y:S04]  /*0a80*/  BSSY.RECONVERGENT B0, `(.L_x_8) ;  /* 0x000000b000007945 */ /* 0x000fe80003800200 */
[----:B------:R-:W-:Y:S05]  /*0a90*/  @P4 BRA `(.L_x_9) ;  /* 0x0000000000244947 */ /* 0x000fea0003800000 */
[----:B------:R-:W5:Y:S01]  /*0aa0*/  LDS R9, [R5+0x154] ;  /* 0x0001540005097984 */ /* 0x000f620000000800 */
[----:B------:R-:W5:Y:S03]  /*0ab0*/  LDCU UR6, c[0x0][0x394] ;  /* 0x00007280ff0677ac */ /* 0x000f660008000800 */
[----:B0-----:R-:W-:Y:S04]  /*0ac0*/  LDS R7, [R6+0x100] ;  /* 0x0001000006077984 */ /* 0x001fe80000000800 */
[----:B------:R-:W0:Y:S04]  /*0ad0*/  LDS R8, [R5+0x110] ;  /* 0x0001100005087984 */ /* 0x000e280000000800 */
[----:B-1234-:R-:W1:Y:S01]  /*0ae0*/  LDS R10, [R5+0x114] ;  /* 0x00011400050a7984 */ /* 0x01ee620000000800 */
[----:B-----5:R-:W-:-:S05]  /*0af0*/  VIADD R9, R9, -UR6 ;  /* 0x8000000609097c36 */ /* 0x020fca0008000000 */
[----:B0-----:R-:W-:-:S04]  /*0b00*/  VIADDMNMX R7, R7, R8, R9, !PT ;  /* 0x0000000807077246 */ /* 0x001fc80007800109 */
[----:B-1----:R-:W-:-:S05]  /*0b10*/  VIADDMNMX R10, R10, -UR6, R7, !PT ;  /* 0x800000060a0a7c46 */ /* 0x002fca000f800107 */
[----:B------:R0:W-:Y:S02]  /*0b20*/  STS [R5+0x158], R10 ;  /* 0x0001580a05007388 */ /* 0x0001e40000000800 */
.L_x_9:
[----:B------:R-:W-:Y:S05]  /*0b30*/  BSYNC.RECONVERGENT B0 ;  /* 0x0000000000007941 */ /* 0x000fea0003800200 */
.L_x_8:
        /* <DEDUP_REMOVED lines=12> */
.L_x_11:
[----:B------:R-:W-:Y:S05]  /*0c00*/  BSYNC.RECONVERGENT B0 ;  /* 0x0000000000007941 */ /* 0x000fea0003800200 */
.L_x_10:
        /* <DEDUP_REMOVED lines=12> */
.L_x_13:
[----:B------:R-:W-:Y:S05]  /*0cd0*/  BSYNC.RECONVERGENT B0 ;  /* 0x0000000000007941 */ /* 0x000fea0003800200 */
.L_x_12:
[----:B------:R-:W-:Y:S01]  /*0ce0*/  BAR.SYNC.DEFER_BLOCKING 0x0 ;  /* 0x0000000000007b1d */ /* 0x000fe20000010000 */
[----:B------:R-:W-:-:S04]  /*0cf0*/  ISETP.GT.AND P6, PT, R4, 0x7, PT ;  /* 0x000000070400780c */ /* 0x000fc80003fc4270 */
[----:B0-----:R-:W-:Y:S01]  /*0d00*/  P2R R7, PR, RZ, 0x40 ;  /* 0x00000040ff077803 */ /* 0x001fe20000000000 */
[----:B------:R-:W-:Y:S08]  /*0d10*/  BSSY.RECONVERGENT B0, `(.L_x_14) ;  /* 0x000000b000007945 */ /* 0x000ff00003800200 */
[----:B------:R-:W-:Y:S05]  /*0d20*/  @P6 BRA `(.L_x_15) ;  /* 0x0000000000246947 */ /* 0x000fea0003800000 */
[----:B------:R-:W0:Y:S01]  /*0d30*/  LDS R9, [R5+0x220] ;  /* 0x0002200005097984 */ /* 0x000e220000000800 */
[----:B------:R-:W0:Y:S03]  /*0d40*/  LDCU UR6, c[0x0][0x394] ;  /* 0x00007280ff0677ac */ /* 0x000e260008000800 */
[----:B------:R-:W-:Y:S04]  /*0d50*/  LDS R7, [R6+0x1c0] ;  /* 0x0001c00006077984 */ /* 0x000fe80000000800 */
[----:B------:R-:W5:Y:S04]  /*0d60*/  LDS R8, [R5+0x1dc] ;  /* 0x0001dc0005087984 */ /* 0x000f680000000800 */
[----:B-1234-:R-:W1:Y:S01]  /*0d70*/  LDS R10, [R5+0x1e0] ;  /* 0x0001e000050a7984 */ /* 0x01ee620000000800 */
[----:B0-----:R-:W-:-:S05]  /*0d80*/  VIADD R9, R9, -UR6 ;  /* 0x8000000609097c36 */ /* 0x001fca0008000000 */
[----:B-----5:R-:W-:-:S04]  /*0d90*/  VIADDMNMX R7, R7, R8, R9, !PT ;  /* 0x0000000807077246 */ /* 0x020fc80007800109 */
[----:B-1----:R-:W-:-:S05]  /*0da0*/  VIADDMNMX R10, R10, -UR6, R7, !PT ;  /* 0x800000060a0a7c46 */ /* 0x002fca000f800107 */
[----:B------:R0:W-:Y:S02]  /*0db0*/  STS [R5+0x224], R10 ;  /* 0x0002240a05007388 */ /* 0x0001e40000000800 */
.L_x_15:
[----:B------:R-:W-:Y:S05]  /*0dc0*/  BSYNC.RECONVERGENT B0 ;  /* 0x0000000000007941 */ /* 0x000fea0003800200 */
.L_x_14:
[----:B------:R-:W-:Y:S01]  /*0dd0*/  BAR.SYNC.DEFER_BLOCKING 0x0 ;  /* 0x0000000000007b1d */ /* 0x000fe20000010000 */
[----:B------:R-:W-:-:S04]  /*0de0*/  ISETP.GT.AND P6, PT, R4, 0x8, PT ;  /* 0x000000080400780c */ /* 0x000fc80003fc4270 */
[----:B------:R-:W-:Y:S01]  /*0df0*/  P2R R7, PR, RZ, 0x40 ;  /* 0x00000040ff077803 */ /* 0x000fe20000000000 */
[----:B------:R-:W-:Y:S08]  /*0e00*/  BSSY.RECONVERGENT B0, `(.L_x_16) ;  /* 0x000000b000007945 */ /* 0x000ff00003800200 */
[----:B------:R-:W-:Y:S05]  /*0e10*/  @P6 BRA `(.L_x_17) ;  /* 0x0000000000246947 */ /* 0x000fea0003800000 */
[----:B------:R-:W5:Y:S01]  /*0e20*/  LDS R9, [R5+0x264] ;  /* 0x0002640005097984 */ /* 0x000f620000000800 */
[----:B------:R-:W5:Y:S03]  /*0e30*/  LDCU UR6, c[0x0][0x394] ;  /* 0x00007280ff0677ac */ /* 0x000f660008000800 */
[----:B------:R-:W-:Y:S04]  /*0e40*/  LDS R7, [R6+0x200] ;  /* 0x0002000006077984 */ /* 0x000fe80000000800 */
[----:B------:R-:W5:Y:S04]  /*0e50*/  LDS R8, [R5+0x220] ;  /* 0x0002200005087984 */ /* 0x000f680000000800 */
[----:B01234-:R-:W0:Y:S01]  /*0e60*/  LDS R10, [R5+0x224] ;  /* 0x00022400050a7984 */ /* 0x01fe220000000800 */
[----:B-----5:R-:W-:-:S05]  /*0e70*/  VIADD R9, R9, -UR6 ;  /* 0x8000000609097c36 */ /* 0x020fca0008000000 */
[----:B------:R-:W-:-:S04]  /*0e80*/  VIADDMNMX R7, R7, R8, R9, !PT ;  /* 0x0000000807077246 */ /* 0x000fc80007800109 */
[----:B0-----:R-:W-:-:S05]  /*0e90*/  VIADDMNMX R10, R10, -UR6, R7, !PT ;  /* 0x800000060a0a7c46 */ /* 0x001fca000f800107 */
[----:B------:R0:W-:Y:S02]  /*0ea0*/  STS [R5+0x268], R10 ;  /* 0x0002680a05007388 */ /* 0x0001e40000000800 */
.L_x_17:
[----:B------:R-:W-:Y:S05]  /*0eb0*/  BSYNC.RECONVERGENT B0 ;  /* 0x0000000000007941 */ /* 0x000fea0003800200 */
.L_x_16:
        /* <DEDUP_REMOVED lines=14> */
.L_x_19:
[----:B------:R-:W-:Y:S05]  /*0fa0*/  BSYNC.RECONVERGENT B0 ;  /* 0x0000000000007941 */ /* 0x000fea0003800200 */
.L_x_18:
        /* <DEDUP_REMOVED lines=14> */
.L_x_21:
[----:B------:R-:W-:Y:S05]  /*1090*/  BSYNC.RECONVERGENT B0 ;  /* 0x0000000000007941 */ /* 0x000fea0003800200 */
.L_x_20:
        /* <DEDUP_REMOVED lines=14> */
.L_x_23:
[----:B------:R-:W-:Y:S05]  /*1180*/  BSYNC.RECONVERGENT B0 ;  /* 0x0000000000007941 */ /* 0x000fea0003800200 */
.L_x_22:
        /* <DEDUP_REMOVED lines=14> */
.L_x_25:
[----:B------:R-:W-:Y:S05]  /*1270*/  BSYNC.RECONVERGENT B0 ;  /* 0x0000000000007941 */ /* 0x000fea0003800200 */
.L_x_24:
        /* <DEDUP_REMOVED lines=14> */
.L_x_27:
[----:B------:R-:W-:Y:S05]  /*1360*/  BSYNC.RECONVERGENT B0 ;  /* 0x0000000000007941 */ /* 0x000fea0003800200 */
.L_x_26:
        /* <DEDUP_REMOVED lines=14> */
.L_x_29:
[----:B------:R-:W-:Y:S05]  /*1450*/  BSYNC.RECONVERGENT B0 ;  /* 0x0000000000007941 */ /* 0x000fea0003800200 */
.L_x_28:
[----:B------:R-:W-:Y:S01]  /*1460*/  BAR.SYNC.DEFER_BLOCKING 0x0 ;  /* 0x0000000000007b1d */ /* 0x000fe20000010000 */
[----:B------:R-:W-:-:S05]  /*1470*/  ISETP.GT.AND P6, PT, R4, 0xf, PT ;  /* 0x0000000f0400780c */ /* 0x000fca0003fc4270 */
        /* <DEDUP_REMOVED lines=11> */
.L_x_31:
[----:B------:R-:W-:Y:S05]  /*1530*/  BSYNC.RECONVERGENT B0 ;  /* 0x0000000000007941 */ /* 0x000fea0003800200 */
.L_x_30:
        /* <DEDUP_REMOVED lines=13> */
.L_x_33:
[----:B------:R-:W-:Y:S05]  /*1610*/  BSYNC.RECONVERGENT B0 ;  /* 0x0000000000007941 */ /* 0x000fea0003800200 */
.L_x_32:
        /* <DEDUP_REMOVED lines=13> */
.L_x_35:
[----:B------:R-:W-:Y:S05]  /*16f0*/  BSYNC.RECONVERGENT B0 ;  /* 0x0000000000007941 */ /* 0x000fea0003800200 */
.L_x_34:
        /* <DEDUP_REMOVED lines=13> */
.L_x_37:
[----:B------:R-:W-:Y:S05]  /*17d0*/  BSYNC.RECONVERGENT B0 ;  /* 0x0000000000007941 */ /* 0x000fea0003800200 */
.L_x_36:
        /* <DEDUP_REMOVED lines=13> */
.L_x_39:
[----:B------:R-:W-:Y:S05]  /*18b0*/  BSYNC.RECONVERGENT B0 ;  /* 0x0000000000007941 */ /* 0x000fea0003800200 */
.L_x_38:
        /* <DEDUP_REMOVED lines=13> */
.L_x_41:
[----:B------:R-:W-:Y:S05]  /*1990*/  BSYNC.RECONVERGENT B0 ;  /* 0x0000000000007941 */ /* 0x000fea0003800200 */
.L_x_40:
        /* <DEDUP_REMOVED lines=13> */
.L_x_43:
[----:B------:R-:W-:Y:S05]  /*1a70*/  BSYNC.RECONVERGENT B0 ;  /* 0x0000000000007941 */ /* 0x000fea0003800200 */
.L_x_42:
        /* <DEDUP_REMOVED lines=13> */
.L_x_45:
[----:B------:R-:W-:Y:S05]  /*1b50*/  BSYNC.RECONVERGENT B0 ;  /* 0x0000000000007941 */ /* 0x000fea0003800200 */
.L_x_44:
        /* <DEDUP_REMOVED lines=13> */
.L_x_47:
[----:B------:R-:W-:Y:S05]  /*1c30*/  BSYNC.RECONVERGENT B0 ;  /* 0x0000000000007941 */ /* 0x000fea0003800200 */
.L_x_46:
[----:B------:R-:W-:Y:S01]  /*1c40*/  BAR.SYNC.DEFER_BLOCKING 0x0 ;  /* 0x0000000000007b1d */ /* 0x000fe20000010000 */
[----:B------:R-:W-:-:S05]  /*1c50*/  ISETP.GT.AND P6, PT, R4, 0x6, PT ;  /* 0x000000060400780c */ /* 0x000fca0003fc4270 */
[----:B------:R-:W-:Y:S08]  /*1c60*/  BSSY.RECONVERGENT B0, `(.L_x_48) ;  /* 0x000000b000007945 */ /* 0x000ff00003800200 */
[----:B------:R-:W-:Y:S05]  /*1c70*/  @P6 BRA `(.L_x_49) ;  /* 0x0000000000246947 */ /* 0x000fea0003800000 */
[----:B------:R-:W5:Y:S01]  /*1c80*/  LDS R8, [R5+0x464] ;  /* 0x0004640005087984 */ /* 0x000f620000000800 */
[----:B------:R-:W5:Y:S03]  /*1c90*/  LDCU UR6, c[0x0][0x394] ;  /* 0x00007280ff0677ac */ /* 0x000f660008000800 */
[----:B------:R-:W-:Y:S04]  /*1ca0*/  LDS R4, [R6+0x3e4] ;  /* 0x0003e40006047984 */ /* 0x000fe80000000800 */
[----:B------:R-:W0:Y:S04]  /*1cb0*/  LDS R7, [R5+0x420] ;  /* 0x0004200005077984 */ /* 0x000e280000000800 */
[----:B------:R-:W1:Y:S01]  /*1cc0*/  LDS R9, [R5+0x424] ;  /* 0x0004240005097984 */ /* 0x000e620000000800 */
[----:B-----5:R-:W-:-:S05]  /*1cd0*/  VIADD R8, R8, -UR6 ;  /* 0x8000000608087c36 */ /* 0x020fca0008000000 */
[----:B0-----:R-:W-:-:S04]  /*1ce0*/  VIADDMNMX R4, R4, R7, R8, !PT ;  /* 0x0000000704047246 */ /* 0x001fc80007800108 */
[----:B-1----:R-:W-:-:S05]  /*1cf0*/  VIADDMNMX R4, R9, -UR6, R4, !PT ;  /* 0x8000000609047c46 */ /* 0x002fca000f800104 */
[----:B------:R0:W-:Y:S02]  /*1d00*/  STS [R5+0x468], R4 ;  /* 0x0004680405007388 */ /* 0x0001e40000000800 */
.L_x_49:
[----:B------:R-:W-:Y:S05]  /*1d10*/  BSYNC.RECONVERGENT B0 ;  /* 0x0000000000007941 */ /* 0x000fea0003800200 */
.L_x_48:
[----:B------:R-:W-:Y:S06]  /*1d20*/  BAR.SYNC.DEFER_BLOCKING 0x0 ;  /* 0x0000000000007b1d */ /* 0x000fec0000010000 */
[----:B------:R-:W-:Y:S04]  /*1d30*/  BSSY.RECONVERGENT B0, `(.L_x_50) ;  /* 0x000000b000007945 */ /* 0x000fe80003800200 */
[----:B------:R-:W-:Y:S05]  /*1d40*/  @P5 BRA `(.L_x_51) ;  /* 0x0000000000245947 */ /* 0x000fea0003800000 */
[----:B------:R-:W5:Y:S01]  /*1d50*/  LDS R8, [R5+0x468] ;  /* 0x0004680005087984 */ /* 0x000f620000000800 */
[----:B------:R-:W5:Y:S03]  /*1d60*/  LDCU UR6, c[0x0][0x394] ;  /* 0x00007280ff0677ac */ /* 0x000f660008000800 */
[----:B0-----:R-:W-:Y:S04]  /*1d70*/  LDS R4, [R6+0x3e8] ;  /* 0x0003e80006047984 */ /* 0x001fe80000000800 */
[----:B------:R-:W0:Y:S04]  /*1d80*/  LDS R7, [R5+0x424] ;  /* 0x0004240005077984 */ /* 0x000e280000000800 */
[----:B------:R-:W1:Y:S01]  /*1d90*/  LDS R9, [R5+0x428] ;  /* 0x0004280005097984 */ /* 0x000e620000000800 */
[----:B-----5:R-:W-:-:S05]  /*1da0*/  VIADD R8, R8, -UR6 ;  /* 0x8000000608087c36 */ /* 0x020fca0008000000 */
[----:B0-----:R-:W-:-:S04]  /*1db0*/  VIADDMNMX R4, R4, R7, R8, !PT ;  /* 0x0000000704047246 */ /* 0x001fc80007800108 */
[----:B-1----:R-:W-:-:S05]  /*1dc0*/  VIADDMNMX R4, R9, -UR6, R4, !PT ;  /* 0x8000000609047c46 */ /* 0x002fca000f800104 */
[----:B------:R0:W-:Y:S02]  /*1dd0*/  STS [R5+0x46c], R4 ;  /* 0x00046c0405007388 */ /* 0x0001e40000000800 */
.L_x_51:
[----:B------:R-:W-:Y:S05]  /*1de0*/  BSYNC.RECONVERGENT B0 ;  /* 0x0000000000007941 */ /* 0x000fea0003800200 */
.L_x_50:
        /* <DEDUP_REMOVED lines=12> */
.L_x_53:
[----:B------:R-:W-:Y:S05]  /*1eb0*/  BSYNC.RECONVERGENT B0 ;  /* 0x0000000000007941 */ /* 0x000fea0003800200 */
.L_x_52:
        /* <DEDUP_REMOVED lines=12> */
.L_x_55:
[----:B------:R-:W-:Y:S05]  /*1f80*/  BSYNC.RECONVERGENT B0 ;  /* 0x0000000000007941 */ /* 0x000fea0003800200 */
.L_x_54:
        /* <DEDUP_REMOVED lines=12> */
.L_x_57:
[----:B------:R-:W-:Y:S05]  /*2050*/  BSYNC.RECONVERGENT B0 ;  /* 0x0000000000007941 */ /* 0x000fea0003800200 */
.L_x_56:
        /* <DEDUP_REMOVED lines=12> */
.L_x_59:
[----:B------:R-:W-:Y:S05]  /*2120*/  BSYNC.RECONVERGENT B0 ;  /* 0x0000000000007941 */ /* 0x000fea0003800200 */
.L_x_58:
[----:B------:R-:W-:Y:S06]  /*2130*/  BAR.SYNC.DEFER_BLOCKING 0x0 ;  /* 0x0000000000007b1d */ /* 0x000fec0000010000 */
[----:B------:R-:W-:Y:S04]  /*2140*/  BSSY.RECONVERGENT B0, `(.L_x_60) ;  /* 0x000000b000007945 */ /* 0x000fe80003800200 */
[----:B------:R-:W-:Y:S05]  /*2150*/  @P0 BRA `(.L_x_61) ;  /* 0x0000000000240947 */ /* 0x000fea0003800000 */
[----:B0-----:R-:W0:Y:S01]  /*2160*/  LDS R4, [R5+0x47c] ;  /* 0x00047c0005047984 */ /* 0x001e220000000800 */
[----:B------:R-:W0:Y:S03]  /*2170*/  LDCU UR6, c[0x0][0x394] ;  /* 0x00007280ff0677ac */ /* 0x000e260008000800 */
[----:B------:R-:W-:Y:S04]  /*2180*/  LDS R6, [R6+0x3fc] ;  /* 0x0003fc0006067984 */ /* 0x000fe80000000800 */
[----:B------:R-:W5:Y:S04]  /*2190*/  LDS R7, [R5+0x438] ;  /* 0x0004380005077984 */ /* 0x000f680000000800 */
[----:B------:R-:W1:Y:S01]  /*21a0*/  LDS R8, [R5+0x43c] ;  /* 0x00043c0005087984 */ /* 0x000e620000000800 */
[----:B0-----:R-:W-:-:S05]  /*21b0*/  VIADD R4, R4, -UR6 ;  /* 0x8000000604047c36 */ /* 0x001fca0008000000 */
[----:B-----5:R-:W-:-:S04]  /*21c0*/  VIADDMNMX R7, R6, R7, R4, !PT ;  /* 0x0000000706077246 */ /* 0x020fc80007800104 */
[----:B-1----:R-:W-:-:S05]  /*21d0*/  VIADDMNMX R8, R8, -UR6, R7, !PT ;  /* 0x8000000608087c46 */ /* 0x002fca000f800107 */
[----:B------:R0:W-:Y:S02]  /*21e0*/  STS [R5+0x480], R8 ;  /* 0x0004800805007388 */ /* 0x0001e40000000800 */
.L_x_61:
[----:B------:R-:W-:Y:S05]  /*21f0*/  BSYNC.RECONVERGENT B0 ;  /* 0x0000000000007941 */ /* 0x000fea0003800200 */
.L_x_60:
[----:B------:R-:W-:Y:S01]  /*2200*/  BAR.SYNC.DEFER_BLOCKING 0x0 ;  /* 0x0000000000007b1d */ /* 0x000fe20000010000 */
[----:B------:R-:W-:-:S03]  /*2210*/  IMAD.WIDE R22, R3, 0x4, R28 ;  /* 0x0000000403167825 */ /* 0x000fc600078e021c */
[----:B01234-:R-:W-:-:S05]  /*2220*/  IADD3 R10, P0, PT, R2, R22, RZ ;  /* 0x00000016020a7210 */ /* 0x01ffca0007f1e0ff */
[----:B------:R-:W-:Y:S01]  /*2230*/  IMAD.X R11, R23, 0x1, R0, P0 ;  /* 0x00000001170b7824 */ /* 0x000fe200000e0600 */
[----:B------:R-:W-:-:S05]  /*2240*/  IADD3 R4, P0, PT, R2, R10, RZ ;  /* 0x0000000a02047210 */ /* 0x000fca0007f1e0ff */
[----:B------:R-:W-:Y:S01]  /*2250*/  IMAD.X R5, R0, 0x1, R11, P0 ;  /* 0x0000000100057824 */ /* 0x000fe200000e060b */
[----:B------:R-:W-:-:S04]  /*2260*/  IADD3 R12, P0, PT, R2, R4, RZ ;  /* 0x00000004020c7210 */ /* 0x000fc80007f1e0ff */
[----:B------:R-:W-:Y:S01]  /*2270*/  IADD3 R18, P1, PT, R2, R12, RZ ;  /* 0x0000000c02127210 */ /* 0x000fe20007f3e0ff */
[----:B------:R-:W-:Y:S01]  /*2280*/  IMAD.X R13, R0, 0x1, R5, P0 ;  /* 0x00000001000d7824 */ /* 0x000fe200000e0605 */
[----:B------:R-:W0:Y:S02]  /*2290*/  LDS R25, [R26+0x48] ;  /* 0x000048001a197984 */ /* 0x000e240000000800 */
[----:B------:R-:W-:Y:S01]  /*22a0*/  IADD3 R14, P0, PT, R2, R18, RZ ;  /* 0x00000012020e7210 */ /* 0x000fe20007f1e0ff */
[C---:B------:R-:W-:Y:S01]  /*22b0*/  IMAD.X R19, R0.reuse, 0x1, R13, P1 ;  /* 0x0000000100137824 */ /* 0x040fe200008e060d */
[----:B------:R-:W1:Y:S03]  /*22c0*/  LDS R6, [R26+0x8c] ;  /* 0x00008c001a067984 */ /* 0x000e660000000800 */
[----:B------:R-:W-:Y:S01]  /*22d0*/  IMAD.X R15, R0, 0x1, R19, P0 ;  /* 0x00000001000f7824 */ /* 0x000fe200000e0613 */
[----:B------:R-:W2:Y:S04]  /*22e0*/  LDS R8, [R26+0xd0] ;  /* 0x0000d0001a087984 */ /* 0x000ea80000000800 */
[----:B------:R-:W3:Y:S04]  /*22f0*/  LDS R27, [R26+0x114] ;  /* 0x000114001a1b7984 */ /* 0x000ee80000000800 */
[----:B------:R-:W4:Y:S04]  /*2300*/  LDS R7, [R26+0x158] ;  /* 0x000158001a077984 */ /* 0x000f280000000800 */
[----:B------:R-:W5:Y:S04]  /*2310*/  LDS R9, [R26+0x19c] ;  /* 0x00019c001a097984 */ /* 0x000f680000000800 */
[----:B------:R-:W5:Y:S04]  /*2320*/  LDS R17, [R26+0x1e0] ;  /* 0x0001e0001a117984 */ /* 0x000f680000000800 */
[----:B------:R-:W5:Y:S04]  /*2330*/  LDS R29, [R26+0x224] ;  /* 0x000224001a1d7984 */ /* 0x000f680000000800 */
[----:B------:R-:W5:Y:S04]  /*2340*/  LDS R3, [R26+0x268] ;  /* 0x000268001a037984 */ /* 0x000f680000000800 */
[----:B------:R-:W5:Y:S04]  /*2350*/  LDS R21, [R26+0x2ac] ;  /* 0x0002ac001a157984 */ /* 0x000f680000000800 */
[----:B0-----:R-:W-:Y:S04]  /*2360*/  STG.E desc[UR4][R22.64], R25 ;  /* 0x0000001916007986 */ /* 0x001fe8000c101904 */
[----:B-1----:R0:W-:Y:S04]  /*2370*/  STG.E desc[UR4][R10.64], R6 ;  /* 0x000000060a007986 */ /* 0x0021e8000c101904 */
[----:B------:R-:W1:Y:S04]  /*2380*/  LDS R23, [R26+0x2f0] ;  /* 0x0002f0001a177984 */ /* 0x000e680000000800 */
[----:B------:R-:W1:Y:S01]  /*2390*/  LDS R25, [R26+0x334] ;  /* 0x000334001a197984 */ /* 0x000e620000000800 */
[----:B0-----:R-:W-:-:S03]  /*23a0*/  IADD3 R10, P1, PT, R2, R14, RZ ;  /* 0x0000000e020a7210 */ /* 0x001fc60007f3e0ff */
[----:B--2---:R0:W-:Y:S04]  /*23b0*/  STG.E desc[UR4][R4.64], R8 ;  /* 0x0000000804007986 */ /* 0x0041e8000c101904 */
[----:B------:R-:W2:Y:S01]  /*23c0*/  LDS R20, [R26+0x378] ;  /* 0x000378001a147984 */ /* 0x000ea20000000800 */
[----:B------:R-:W-:-:S03]  /*23d0*/  IMAD.X R11, R0, 0x1, R15, P1 ;  /* 0x00000001000b7824 */ /* 0x000fc600008e060f */
[----:B------:R-:W2:Y:S01]  /*23e0*/  LDS R22, [R26+0x3bc] ;  /* 0x0003bc001a167984 */ /* 0x000ea20000000800 */
[----:B0-----:R-:W-:-:S03]  /*23f0*/  IADD3 R4, P0, PT, R2, R10, RZ ;  /* 0x0000000a02047210 */ /* 0x001fc60007f1e0ff */
[----:B------:R-:W0:Y:S01]  /*2400*/  LDS R24, [R26+0x400] ;  /* 0x000400001a187984 */ /* 0x000e220000000800 */
[----:B------:R-:W-:-:S03]  /*2410*/  IADD3 R6, P1, PT, R2, R4, RZ ;  /* 0x0000000402067210 */ /* 0x000fc60007f3e0ff */
[----:B------:R-:W0:Y:S01]  /*2420*/  LDS R28, [R26+0x444] ;  /* 0x000444001a1c7984 */ /* 0x000e220000000800 */
[----:B------:R-:W-:Y:S01]  /*2430*/  IMAD.X R5, R0, 0x1, R11, P0 ;  /* 0x0000000100057824 */ /* 0x000fe200000e060b */
[----:B------:R-:W-:Y:S02]  /*2440*/  IADD3 R8, P0, PT, R2, R6, RZ ;  /* 0x0000000602087210 */ /* 0x000fe40007f1e0ff */
[----:B---3--:R-:W-:Y:S04]  /*2450*/  STG.E desc[UR4][R12.64], R27 ;  /* 0x0000001b0c007986 */ /* 0x008fe8000c101904 */
[----:B----4-:R3:W-:Y:S04]  /*2460*/  STG.E desc[UR4][R18.64], R7 ;  /* 0x0000000712007986 */ /* 0x0107e8000c101904 */
[----:B-----5:R4:W-:Y:S04]  /*2470*/  STG.E desc[UR4][R14.64], R9 ;  /* 0x000000090e007986 */ /* 0x0209e8000c101904 */
[----:B------:R5:W-:Y:S01]  /*2480*/  STG.E desc[UR4][R10.64], R17 ;  /* 0x000000110a007986 */ /* 0x000be2000c101904 */
[----:B---3--:R-:W-:Y:S01]  /*2490*/  IMAD.X R7, R0, 0x1, R5, P1 ;  /* 0x0000000100077824 */ /* 0x008fe200008e0605 */
[----:B------:R-:W-:-:S02]  /*24a0*/  IADD3 R12, P1, PT, R2, R8, RZ ;  /* 0x00000008020c7210 */ /* 0x000fc40007f3e0ff */
[----:B------:R-:W-:Y:S01]  /*24b0*/  STG.E desc[UR4][R4.64], R29 ;  /* 0x0000001d04007986 */ /* 0x000fe2000c101904 */
[----:B----4-:R-:W-:Y:S01]  /*24c0*/  IMAD.X R9, R0, 0x1, R7, P0 ;  /* 0x0000000100097824 */ /* 0x010fe200000e0607 */
[----:B------:R-:W-:Y:S02]  /*24d0*/  IADD3 R16, P0, PT, R2, R12, RZ ;  /* 0x0000000c02107210 */ /* 0x000fe40007f1e0ff */
[----:B------:R-:W-:Y:S01]  /*24e0*/  STG.E desc[UR4][R6.64], R3 ;  /* 0x0000000306007986 */ /* 0x000fe2000c101904 */
[----:B------:R-:W-:Y:S01]  /*24f0*/  IMAD.X R13, R0, 0x1, R9, P1 ;  /* 0x00000001000d7824 */ /* 0x000fe200008e0609 */
[----:B------:R-:W-:Y:S02]  /*2500*/  IADD3 R26, P1, PT, R2, R16, RZ ;  /* 0x00000010021a7210 */ /* 0x000fe40007f3e0ff */
[----:B------:R-:W-:Y:S01]  /*2510*/  STG.E desc[UR4][R8.64], R21 ;  /* 0x0000001508007986 */ /* 0x000fe2000c101904 */
[----:B-----5:R-:W-:Y:S01]  /*2520*/  IMAD.X R17, R0, 0x1, R13, P0 ;  /* 0x0000000100117824 */ /* 0x020fe200000e060d */
[----:B------:R-:W-:-:S02]  /*2530*/  IADD3 R18, P0, PT, R2, R26, RZ ;  /* 0x0000001a02127210 */ /* 0x000fc40007f1e0ff */
[----:B-1----:R-:W-:Y:S01]  /*2540*/  STG.E desc[UR4][R12.64], R23 ;  /* 0x000000170c007986 */ /* 0x002fe2000c101904 */
[----:B------:R-:W-:Y:S01]  /*2550*/  IMAD.X R27, R0, 0x1, R17, P1 ;  /* 0x00000001001b7824 */ /* 0x000fe200008e0611 */
[----:B------:R-:W-:Y:S02]  /*2560*/  IADD3 R14, P1, PT, R2, R18, RZ ;  /* 0x00000012020e7210 */ /* 0x000fe40007f3e0ff */
[----:B------:R-:W-:Y:S01]  /*2570*/  STG.E desc[UR4][R16.64], R25 ;  /* 0x0000001910007986 */ /* 0x000fe2000c101904 */
[----:B------:R-:W-:Y:S01]  /*2580*/  IMAD.X R19, R0, 0x1, R27, P0 ;  /* 0x0000000100137824 */ /* 0x000fe200000e061b */
[----:B------:R-:W-:Y:S02]  /*2590*/  IADD3 R10, P0, PT, R2, R14, RZ ;  /* 0x0000000e020a7210 */ /* 0x000fe40007f1e0ff */
[----:B--2---:R-:W-:Y:S01]  /*25a0*/  STG.E desc[UR4][R26.64], R20 ;  /* 0x000000141a007986 */ /* 0x004fe2000c101904 */
[----:B------:R-:W-:-:S03]  /*25b0*/  IMAD.X R15, R0, 0x1, R19, P1 ;  /* 0x00000001000f7824 */ /* 0x000fc600008e0613 */
[----:B------:R-:W-:Y:S01]  /*25c0*/  STG.E desc[UR4][R18.64], R22 ;  /* 0x0000001612007986 */ /* 0x000fe2000c101904 */
[----:B------:R-:W-:-:S03]  /*25d0*/  IMAD.X R11, R0, 0x1, R15, P0 ;  /* 0x00000001000b7824 */ /* 0x000fc600000e060f */
[----:B0-----:R-:W-:Y:S04]  /*25e0*/  STG.E desc[UR4][R14.64], R24 ;  /* 0x000000180e007986 */ /* 0x001fe8000c101904 */
[----:B------:R-:W-:Y:S01]  /*25f0*/  STG.E desc[UR4][R10.64], R28 ;  /* 0x0000001c0a007986 */ /* 0x000fe2000c101904 */
[----:B------:R-:W-:Y:S05]  /*2600*/  EXIT ;  /* 0x000000000000794d */ /* 0x000fea0003800000 */
.L_x_62:
[----:B------:R-:W-:-:S00]  /*2610*/  BRA `(.L_x_62) ;  /* 0xfffffffc00fc7947 */ /* 0x000fc0000383ffff */
[----:B------:R-:W-:-:S00]  /*2620*/  NOP ;  /* 0x0000000000007918 */ /* 0x000fc00000000000 */
        /* <DEDUP_REMOVED lines=13> */
.L_x_126:


//--------------------- .text._Z20needle_cuda_shared_1PiS_iiii --------------------------
	.section	.text._Z20needle_cuda_shared_1PiS_iiii,"ax",@progbits
	.align	128
        .global         _Z20needle_cuda_shared_1PiS_iiii
        .type           _Z20needle_cuda_shared_1PiS_iiii,@function
        .size           _Z20needle_cuda_shared_1PiS_iiii,(.L_x_127 - _Z20needle_cuda_shared_1PiS_iiii)
        .other          _Z20needle_cuda_shared_1PiS_iiii,@"STO_CUDA_ENTRY STV_DEFAULT"
_Z20needle_cuda_shared_1PiS_iiii:
.text._Z20needle_cuda_shared_1PiS_iiii:
[----:B------:R-:W-:Y:S01]  /*0000*/  LDC R1, c[0x0][0x37c] ;  /* 0x0000df00ff017b82 */ /* 0x000fe20000000800 */
[----:B------:R-:W0:Y:S07]  /*0010*/  S2R R0, SR_TID.X ;  /* 0x0000000000007919 */ /* 0x000e2e0000002100 */
[----:B------:R-:W1:Y:S01]  /*0020*/  LDC R2, c[0x0][0x398] ;  /* 0x0000e600ff027b82 */ /* 0x000e620000000800 */
[----:B------:R-:W2:Y:S01]  /*0030*/  LDCU.64 UR4, c[0x0][0x358] ;  /* 0x00006b00ff0477ac */ /* 0x000ea20008000a00 */
[----:B------:R-:W1:Y:S06]  /*0040*/  S2R R3, SR_CTAID.X ;  /* 0x0000000000037919 */ /* 0x000e6c0000002500 */
[----:B------:R-:W3:Y:S08]  /*0050*/  LDC R11, c[0x0][0x390] ;  /* 0x0000e400ff0b7b82 */ /* 0x000ef00000000800 */
[----:B------:R-:W4:Y:S08]  /*0060*/  LDC.64 R12, c[0x0][0x388] ;  /* 0x0000e200ff0c7b82 */ /* 0x000f300000000a00 */
[----:B------:R-:W5:Y:S01]  /*0070*/  LDC.64 R22, c[0x0][0x380] ;  /* 0x0000e000ff167b82 */ /* 0x000f620000000a00 */
[----:B0-----:R-:W-:-:S02]  /*0080*/  ISETP.NE.AND P0, PT, R0, RZ, PT ;  /* 0x000000ff0000720c */ /* 0x001fc40003f05270 */
[C---:B-1----:R-:W-:Y:S01]  /*0090*/  IADD3 R9, PT, PT, -R3.reuse, -0x1, R2 ;  /* 0xffffffff03097810 */ /* 0x042fe20007ffe102 */
[----:B------:R-:W-:Y:S02]  /*00a0*/  IMAD.SHL.U32 R3, R3, 0x10, RZ ;  /* 0x0000001003037824 */ /* 0x000fe400078e00ff */
[----:B---3--:R-:W-:-:S04]  /*00b0*/  IMAD.SHL.U32 R2, R11, 0x10, RZ ;  /* 0x000000100b027824 */ /* 0x008fc800078e00ff */
[----:B------:R-:W-:-:S04]  /*00c0*/  IMAD R9, R9, R2, R3 ;  /* 0x0000000209097224 */ /* 0x000fc800078e0203 */
[----:B----4-:R-:W-:-:S06]  /*00d0*/  @!P0 IMAD.WIDE R28, R9, 0x4, R12 ;  /* 0x00000004091c8825 */ /* 0x010fcc00078e020c */
[----:B--2---:R-:W2:Y:S01]  /*00e0*/  @!P0 LDG.E R28, desc[UR4][R28.64] ;  /* 0x000000041c1c8981 */ /* 0x004ea2000c1e1900 */
[----:B------:R-:W-:Y:S01]  /*00f0*/  IADD3 R2, PT, PT, R9, R11, R0 ;  /* 0x0000000b09027210 */ /* 0x000fe20007ffe000 */
[----:B------:R-:W-:-:S04]  /*0100*/  IMAD.SHL.U32 R3, R11, 0x4, RZ ;  /* 0x000000040b037824 */ /* 0x000fc800078e00ff */
[----:B------:R-:W-:Y:S01]  /*0110*/  VIADD R2, R2, 0x1 ;  /* 0x0000000102027836 */ /* 0x000fe20000000000 */
[----:B------:R-:W-:-:S03]  /*0120*/  SHF.R.S32.HI R4, RZ, 0x1f, R3 ;  /* 0x0000001fff047819 */ /* 0x000fc60000011403 */
[----:B-----5:R-:W-:-:S03]  /*0130*/  IMAD.WIDE R22, R2, 0x4, R22 ;  /* 0x0000000402167825 */ /* 0x020fc600078e0216 */
[----:B------:R-:W-:Y:S02]  /*0140*/  IADD3 R24, P1, PT, R22, R3, RZ ;  /* 0x0000000316187210 */ /* 0x000fe40007f3e0ff */
[----:B------:R-:W3:Y:S03]  /*0150*/  LDG.E R15, desc[UR4][R22.64] ;  /* 0x00000004160f7981 */ /* 0x000ee6000c1e1900 */
[----:B------:R-:W-:Y:S01]  /*0160*/  IMAD.X R25, R23, 0x1, R4, P1 ;  /* 0x0000000117197824 */ /* 0x000fe200008e0604 */
[----:B------:R-:W0:Y:S01]  /*0170*/  S2R R10, SR_CgaCtaId ;  /* 0x00000000000a7919 */ /* 0x000e220000008800 */
[----:B------:R-:W-:-:S03]  /*0180*/  IADD3 R6, P1, PT, R3, R24, RZ ;  /* 0x0000001803067210 */ /* 0x000fc60007f3e0ff */
[----:B------:R1:W4:Y:S02]  /*0190*/  LDG.E R14, desc[UR4][R24.64] ;  /* 0x00000004180e7981 */ /* 0x000324000c1e1900 */
[C---:B------:R-:W-:Y:S01]  /*01a0*/  IMAD.X R7, R4.reuse, 0x1, R25, P1 ;  /* 0x0000000104077824 */ /* 0x040fe200008e0619 */
[C---:B------:R-:W-:Y:S02]  /*01b0*/  IADD3 R18, P1, PT, R3.reuse, R6, RZ ;  /* 0x0000000603127210 */ /* 0x040fe40007f3e0ff */
[----:B------:R-:W-:Y:S02]  /*01c0*/  MOV R5, 0x400 ;  /* 0x0000040000057802 */ /* 0x000fe40000000f00 */
[----:B------:R5:W3:Y:S01]  /*01d0*/  LDG.E R29, desc[UR4][R6.64] ;  /* 0x00000004061d7981 */ /* 0x000ae2000c1e1900 */
[----:B------:R-:W-:Y:S01]  /*01e0*/  IMAD.X R19, R4, 0x1, R7, P1 ;  /* 0x0000000104137824 */ /* 0x000fe200008e0607 */
[----:B------:R-:W-:-:S05]  /*01f0*/  IADD3 R20, P1, PT, R3, R18, RZ ;  /* 0x0000001203147210 */ /* 0x000fca0007f3e0ff */
[C---:B------:R-:W-:Y:S01]  /*0200*/  IMAD.X R21, R4.reuse, 0x1, R19, P1 ;  /* 0x0000000104157824 */ /* 0x040fe200008e0613 */
[----:B------:R-:W-:Y:S01]  /*0210*/  IADD3 R16, P1, PT, R3, R20, RZ ;  /* 0x0000001403107210 */ /* 0x000fe20007f3e0ff */
[----:B------:R-:W-:Y:S01]  /*0220*/  VIADD R8, R5, 0x484 ;  /* 0x0000048405087836 */ /* 0x000fe20000000000 */
[----:B------:R2:W3:Y:S03]  /*0230*/  LDG.E R6, desc[UR4][R18.64] ;  /* 0x0000000412067981 */ /* 0x0004e6000c1e1900 */
[----:B------:R-:W-:Y:S01]  /*0240*/  IMAD.X R17, R4, 0x1, R21, P1 ;  /* 0x0000000104117824 */ /* 0x000fe200008e0615 */
[----:B-1----:R-:W-:-:S05]  /*0250*/  IADD3 R24, P1, PT, R3, R16, RZ ;  /* 0x0000001003187210 */ /* 0x002fca0007f3e0ff */
[----:B------:R-:W-:Y:S01]  /*0260*/  IMAD.X R25, R4, 0x1, R17, P1 ;  /* 0x0000000104197824 */ /* 0x000fe200008e0611 */
[C---:B0-----:R-:W-:Y:S02]  /*0270*/  LEA R5, R10.reuse, R5, 0x18 ;  /* 0x000000050a057211 */ /* 0x041fe400078ec0ff */
[C---:B------:R-:W-:Y:S02]  /*0280*/  IADD3 R22, P1, PT, R3.reuse, R24, RZ ;  /* 0x0000001803167210 */ /* 0x040fe40007f3e0ff */
[----:B-----5:R-:W-:Y:S01]  /*0290*/  LEA R7, R10, R8, 0x18 ;  /* 0x000000080a077211 */ /* 0x020fe200078ec0ff */
[----:B------:R-:W5:Y:S02]  /*02a0*/  LDG.E R24, desc[UR4][R24.64] ;  /* 0x0000000418187981 */ /* 0x000f64000c1e1900 */
[----:B------:R-:W-:Y:S02]  /*02b0*/  IMAD.X R23, R4, 0x1, R25, P1 ;  /* 0x0000000104177824 */ /* 0x000fe400008e0619 */
[----:B------:R0:W5:Y:S04]  /*02c0*/  LDG.E R10, desc[UR4][R16.64] ;  /* 0x00000004100a7981 */ /* 0x000168000c1e1900 */
[----:B------:R1:W5:Y:S04]  /*02d0*/  LDG.E R8, desc[UR4][R20.64] ;  /* 0x0000000414087981 */ /* 0x000368000c1e1900 */
[----:B--2---:R2:W-:Y:S01]  /*02e0*/  @!P0 STS [R5], R28 ;  /* 0x0000001c05008388 */ /* 0x0045e20000000800 */
[----:B------:R-:W-:-:S05]  /*02f0*/  IADD3 R18, P0, PT, R3, R22, RZ ;  /* 0x0000001603127210 */ /* 0x000fca0007f1e0ff */
[C---:B------:R-:W-:Y:S01]  /*0300*/  IMAD.X R19, R4.reuse, 0x1, R23, P0 ;  /* 0x0000000104137824 */ /* 0x040fe200000e0617 */
[C---:B------:R-:W-:Y:S01]  /*0310*/  IADD3 R26, P0, PT, R3.reuse, R18, RZ ;  /* 0x00000012031a7210 */ /* 0x040fe20007f1e0ff */
[----:B------:R-:W5:Y:S04]  /*0320*/  LDG.E R23, desc[UR4][R22.64] ;  /* 0x0000000416177981 */ /* 0x000f68000c1e1900 */
[----:B------:R-:W-:Y:S01]  /*0330*/  IMAD.X R27, R4, 0x1, R19, P0 ;  /* 0x00000001041b7824 */ /* 0x000fe200000e0613 */
[----:B0-----:R-:W-:-:S04]  /*0340*/  IADD3 R16, P0, PT, R3, R26, RZ ;  /* 0x0000001a03107210 */ /* 0x001fc80007f1e0ff */
[----:B------:R0:W5:Y:S01]  /*0350*/  LDG.E R25, desc[UR4][R26.64] ;  /* 0x000000041a197981 */ /* 0x000162000c1e1900 */
[C---:B------:R-:W-:Y:S01]  /*0360*/  IMAD.X R17, R4.reuse, 0x1, R27, P0 ;  /* 0x0000000104117824 */ /* 0x040fe200000e061b */
[C---:B-1----:R-:W-:Y:S02]  /*0370*/  IADD3 R20, P0, PT, R3.reuse, R16, RZ ;  /* 0x0000001003147210 */ /* 0x042fe40007f1e0ff */
[----:B------:R1:W5:Y:S03]  /*0380*/  LDG.E R22, desc[UR4][R18.64] ;  /* 0x0000000412167981 */ /* 0x000366000c1e1900 */
[----:B------:R-:W-:Y:S02]  /*0390*/  IMAD.X R21, R4, 0x1, R17, P0 ;  /* 0x0000000104157824 */ /* 0x000fe400000e0611 */
[----:B0-----:R-:W-:Y:S01]  /*03a0*/  IMAD R27, R0, 0x4, R7 ;  /* 0x00000004001b7824 */ /* 0x001fe200078e0207 */
[----:B------:R0:W5:Y:S01]  /*03b0*/  LDG.E R26, desc[UR4][R16.64] ;  /* 0x00000004101a7981 */ /* 0x000162000c1e1900 */
[----:B-1----:R-:W-:-:S03]  /*03c0*/  IADD3 R18, P0, PT, R3, R20, RZ ;  /* 0x0000001403127210 */ /* 0x002fc60007f1e0ff */
[----:B----4-:R1:W-:Y:S02]  /*03d0*/  STS [R27+0x40], R14 ;  /* 0x0000400e1b007388 */ /* 0x0103e40000000800 */
[----:B------:R-:W-:Y:S02]  /*03e0*/  IMAD.X R19, R4, 0x1, R21, P0 ;  /* 0x0000000104137824 */ /* 0x000fe400000e0615 */
[----:B---3--:R3:W-:Y:S04]  /*03f0*/  STS [R27], R15 ;  /* 0x0000000f1b007388 */ /* 0x0087e80000000800 */
[----:B--2---:R2:W4:Y:S01]  /*0400*/  LDG.E R28, desc[UR4][R20.64] ;  /* 0x00000004141c7981 */ /* 0x004522000c1e1900 */
[----:B-1----:R-:W-:-:S03]  /*0410*/  IADD3 R14, P0, PT, R3, R18, RZ ;  /* 0x00000012030e7210 */ /* 0x002fc60007f1e0ff */
[----:B------:R-:W4:Y:S02]  /*0420*/  LDG.E R18, desc[UR4][R18.64] ;  /* 0x0000000412127981 */ /* 0x000f24000c1e1900 */
[----:B---3--:R-:W-:Y:S01]  /*0430*/  IMAD.X R15, R4, 0x1, R19, P0 ;  /* 0x00000001040f7824 */ /* 0x008fe200000e0613 */
[----:B0-----:R-:W-:-:S04]  /*0440*/  IADD3 R16, P0, PT, R3, R14, RZ ;  /* 0x0000000e03107210 */ /* 0x001fc80007f1e0ff */
[----:B------:R-:W3:Y:S01]  /*0450*/  LDG.E R14, desc[UR4][R14.64] ;  /* 0x000000040e0e7981 */ /* 0x000ee2000c1e1900 */
[----:B------:R-:W-:Y:S01]  /*0460*/  IMAD.X R17, R4, 0x1, R15, P0 ;  /* 0x0000000104117824 */ /* 0x000fe200000e060f */
[----:B--2---:R-:W-:-:S04]  /*0470*/  IADD3 R20, P0, PT, R3, R16, RZ ;  /* 0x0000001003147210 */ /* 0x004fc80007f1e0ff */
[----:B------:R-:W2:Y:S01]  /*0480*/  LDG.E R16, desc[UR4][R16.64] ;  /* 0x0000000410107981 */ /* 0x000ea2000c1e1900 */
[----:B------:R-:W-:-:S05]  /*0490*/  IMAD.X R21, R4, 0x1, R17, P0 ;  /* 0x0000000104157824 */ /* 0x000fca00000e0611 */
[----:B------:R0:W2:Y:S04]  /*04a0*/  LDG.E R15, desc[UR4][R20.64] ;  /* 0x00000004140f7981 */ /* 0x0000a8000c1e1900 */
[----:B------:R-:W-:Y:S04]  /*04b0*/  STS [R27+0x80], R29 ;  /* 0x0000801d1b007388 */ /* 0x000fe80000000800 */
[----:B------:R-:W-:Y:S04]  /*04c0*/  STS [R27+0xc0], R6 ;  /* 0x0000c0061b007388 */ /* 0x000fe80000000800 */
[----:B-----5:R1:W-:Y:S04]  /*04d0*/  STS [R27+0x100], R8 ;  /* 0x000100081b007388 */ /* 0x0203e80000000800 */
[----:B------:R-:W-:Y:S04]  /*04e0*/  STS [R27+0x140], R10 ;  /* 0x0001400a1b007388 */ /* 0x000fe80000000800 */
[----:B------:R5:W-:Y:S01]  /*04f0*/  STS [R27+0x180], R24 ;  /* 0x000180181b007388 */ /* 0x000be20000000800 */
[----:B------:R-:W-:-:S04]  /*0500*/  IMAD R11, R0, R11, R11 ;  /* 0x0000000b000b7224 */ /* 0x000fc800078e020b */
[----:B------:R-:W-:-:S04]  /*0510*/  IMAD.IADD R11, R9, 0x1, R11 ;  /* 0x00000001090b7824 */ /* 0x000fc800078e020b */
[----:B0-----:R-:W-:Y:S01]  /*0520*/  IMAD.WIDE R20, R11, 0x4, R12 ;  /* 0x000000040b147825 */ /* 0x001fe200078e020c */
[----:B------:R0:W-:Y:S04]  /*0530*/  STS [R27+0x1c0], R23 ;  /* 0x0001c0171b007388 */ /* 0x0001e80000000800 */
[----:B------:R0:W-:Y:S04]  /*0540*/  STS [R27+0x240], R25 ;  /* 0x000240191b007388 */ /* 0x0001e80000000800 */
[----:B------:R0:W-:Y:S04]  /*0550*/  STS [R27+0x200], R22 ;  /* 0x000200161b007388 */ /* 0x0001e80000000800 */
[----:B------:R0:W-:Y:S04]  /*0560*/  STS [R27+0x280], R26 ;  /* 0x0002801a1b007388 */ /* 0x0001e80000000800 */
[----:B----4-:R0:W-:Y:S04]  /*0570*/  STS [R27+0x2c0], R28 ;  /* 0x0002c01c1b007388 */ /* 0x0101e80000000800 */
[----:B------:R0:W-:Y:S04]  /*0580*/  STS [R27+0x300], R18 ;  /* 0x000300121b007388 */ /* 0x0001e80000000800 */
[----:B---3--:R0:W-:Y:S04]  /*0590*/  STS [R27+0x340], R14 ;  /* 0x0003400e1b007388 */ /* 0x0081e80000000800 */
[----:B--2---:R0:W-:Y:S04]  /*05a0*/  STS [R27+0x380], R16 ;  /* 0x000380101b007388 */ /* 0x0041e80000000800 */
[----:B------:R0:W-:Y:S01]  /*05b0*/  STS [R27+0x3c0], R15 ;  /* 0x0003c00f1b007388 */ /* 0x0001e20000000800 */
[----:B------:R-:W-:Y:S06]  /*05c0*/  BAR.SYNC.DEFER_BLOCKING 0x0 ;  /* 0x0000000000007b1d */ /* 0x000fec0000010000 */
[----:B------:R-:W2:Y:S01]  /*05d0*/  LDG.E R20, desc[UR4][R20.64] ;  /* 0x0000000414147981 */ /* 0x000ea2000c1e1900 */
[----:B------:R-:W-:Y:S01]  /*05e0*/  IMAD R11, R0, 0x44, R5 ;  /* 0x00000044000b7824 */ /* 0x000fe200078e0205 */
[----:B------:R-:W-:-:S05]  /*05f0*/  IADD3 R9, PT, PT, R9, 0x1, R0 ;  /* 0x0000000109097810 */ /* 0x000fca0007ffe000 */
[----:B-1----:R-:W-:Y:S01]  /*0600*/  IMAD.WIDE R8, R9, 0x4, R12 ;  /* 0x0000000409087825 */ /* 0x002fe200078e020c */
[----:B--2---:R0:W-:Y:S01]  /*0610*/  STS [R11+0x44], R20 ;  /* 0x000044140b007388 */ /* 0x0041e20000000800 */
[----:B------:R-:W-:Y:S06]  /*0620*/  BAR.SYNC.DEFER_BLOCKING 0x0 ;  /* 0x0000000000007b1d */ /* 0x000fec0000010000 */
[----:B------:R-:W2:Y:S01]  /*0630*/  LDG.E R9, desc[UR4][R8.64] ;  /* 0x0000000408097981 */ /* 0x000ea2000c1e1900 */
[C---:B------:R-:W-:Y:S01]  /*0640*/  ISETP.GT.AND P0, PT, R0.reuse, RZ, PT ;  /* 0x000000ff0000720c */ /* 0x040fe20003f04270 */
[C-C-:B-----5:R-:W-:Y:S01]  /*0650*/  IMAD R24, R0.reuse, 0x4, R5.reuse ;  /* 0x0000000400187824 */ /* 0x160fe200078e0205 */
[C---:B------:R-:W-:Y:S01]  /*0660*/  ISETP.GT.AND P6, PT, R0.reuse, 0x6, PT ;  /* 0x000000060000780c */ /* 0x040fe20003fc4270 */
[C---:B------:R-:W-:Y:S01]  /*0670*/  IMAD R5, R0.reuse, -0x44, R5 ;  /* 0xffffffbc00057824 */ /* 0x040fe200078e0205 */
[----:B------:R-:W-:Y:S01]  /*0680*/  BSSY.RECONVERGENT B0, `(.L_x_63) ;  /* 0x0000016000007945 */ /* 0x000fe20003800200 */
[C---:B------:R-:W-:Y:S01]  /*0690*/  IMAD R7, R0.reuse, -0x40, R7 ;  /* 0xffffffc000077824 */ /* 0x040fe200078e0207 */
[----:B------:R-:W-:Y:S01]  /*06a0*/  P2R R6, PR, RZ, 0x40 ;  /* 0x00000040ff067803 */ /* 0x000fe20000000000 */
[C---:B------:R-:W-:Y:S01]  /*06b0*/  IMAD R5, R0.reuse, 0x4, R5 ;  /* 0x0000000400057824 */ /* 0x040fe200078e0205 */
[C---:B------:R-:W-:Y:S01]  /*06c0*/  ISETP.GT.AND P1, PT, R0.reuse, 0x1, PT ;  /* 0x000000010000780c */ /* 0x040fe20003f24270 */
[C---:B------:R-:W-:Y:S01]  /*06d0*/  IMAD R6, R0.reuse, 0x4, R7 ;  /* 0x0000000400067824 */ /* 0x040fe200078e0207 */
[----:B------:R-:W-:-:S02]  /*06e0*/  ISETP.GT.AND P2, PT, R0, 0x2, PT ;  /* 0x000000020000780c */ /* 0x000fc40003f44270 */
[C---:B------:R-:W-:Y:S02]  /*06f0*/  ISETP.GT.AND P3, PT, R0.reuse, 0x3, PT ;  /* 0x000000030000780c */ /* 0x040fe40003f64270 */
[C---:B------:R-:W-:Y:S02]  /*0700*/  ISETP.GT.AND P4, PT, R0.reuse, 0x4, PT ;  /* 0x000000040000780c */ /* 0x040fe40003f84270 */
[----:B------:R-:W-:Y:S01]  /*0710*/  ISETP.GT.AND P5, PT, R0, 0x5, PT ;  /* 0x000000050000780c */ /* 0x000fe20003fa4270 */
[----:B--2---:R0:W-:Y:S01]  /*0720*/  STS [R24+0x4], R9 ;  /* 0x0000040918007388 */ /* 0x0041e20000000800 */
[----:B------:R-:W-:Y:S06]  /*0730*/  BAR.SYNC.DEFER_BLOCKING 0x0 ;  /* 0x0000000000007b1d */ /* 0x000fec0000010000 */
[----:B------:R-:W-:Y:S05]  /*0740*/  @P0 BRA `(.L_x_64) ;  /* 0x0000000000240947 */ /* 0x000fea0003800000 */
[----:B0-----:R-:W0:Y:S01]  /*0750*/  LDS R9, [R5+0x44] ;  /* 0x0000440005097984 */ /* 0x001e220000000800 */
[----:B------:R-:W0:Y:S03]  /*0760*/  LDCU UR6, c[0x0][0x394] ;  /* 0x00007280ff0677ac */ /* 0x000e260008000800 */
[----:B------:R-:W-:Y:S04]  /*0770*/  LDS R7, [R5] ;  /* 0x0000000005077984 */ /* 0x000fe80000000800 */
[----:B------:R-:W1:Y:S04]  /*0780*/  LDS R8, [R6] ;  /* 0x0000000006087984 */ /* 0x000e680000000800 */
[----:B------:R-:W2:Y:S01]  /*0790*/  LDS R10, [R5+0x4] ;  /* 0x00000400050a7984 */ /* 0x000ea20000000800 */
[----:B0-----:R-:W-:-:S05]  /*07a0*/  VIADD R9, R9, -UR6 ;  /* 0x8000000609097c36 */ /* 0x001fca0008000000 */
[----:B-1----:R-:W-:-:S04]  /*07b0*/  VIADDMNMX R7, R8, R7, R9, !PT ;  /* 0x0000000708077246 */ /* 0x002fc80007800109 */
[----:B--2---:R-:W-:-:S05]  /*07c0*/  VIADDMNMX R10, R10, -UR6, R7, !PT ;  /* 0x800000060a0a7c46 */ /* 0x004fca000f800107 */
[----:B------:R1:W-:Y:S02]  /*07d0*/  STS [R5+0x48], R10 ;  /* 0x0000480a05007388 */ /* 0x0003e40000000800 */
.L_x_64:
[----:B------:R-:W-:Y:S05]  /*07e0*/  BSYNC.RECONVERGENT B0 ;  /* 0x0000000000007941 */ /* 0x000fea0003800200 */
.L_x_63:
[----:B------:R-:W-:Y:S06]  /*07f0*/  BAR.SYNC.DEFER_BLOCKING 0x0 ;  /* 0x0000000000007b1d */ /* 0x000fec0000010000 */
[----:B------:R-:W-:Y:S04]  /*0800*/  BSSY.RECONVERGENT B0, `(.L_x_65) ;  /* 0x000000b000007945 */ /* 0x000fe80003800200 */
[----:B------:R-:W-:Y:S05]  /*0810*/  @P1 BRA `(.L_x_66) ;  /* 0x0000000000241947 */ /* 0x000fea0003800000 */
[----:B0-----:R-:W0:Y:S01]  /*0820*/  LDS R9, [R5+0x88] ;  /* 0x0000880005097984 */ /* 0x001e220000000800 */
[----:B------:R-:W0:Y:S03]  /*0830*/  LDCU UR6, c[0x0][0x394] ;  /* 0x00007280ff0677ac */ /* 0x000e260008000800 */
[----:B------:R-:W-:Y:S04]  /*0840*/  LDS R7, [R6+0x40] ;  /* 0x0000400006077984 */ /* 0x000fe80000000800 */
[----:B------:R-:W2:Y:S04]  /*0850*/  LDS R8, [R5+0x44] ;  /* 0x0000440005087984 */ /* 0x000ea80000000800 */
[----:B-1----:R-:W1:Y:S01]  /*0860*/  LDS R10, [R5+0x48] ;  /* 0x00004800050a7984 */ /* 0x002e620000000800 */
[----:B0-----:R-:W-:-:S05]  /*0870*/  VIADD R9, R9, -UR6 ;  /* 0x8000000609097c36 */ /* 0x001fca0008000000 */
[----:B--2---:R-:W-:-:S04]  /*0880*/  VIADDMNMX R7, R7, R8, R9, !PT ;  /* 0x0000000807077246 */ /* 0x004fc80007800109 */
[----:B-1----:R-:W-:-:S05]  /*0890*/  VIADDMNMX R10, R10, -UR6, R7, !PT ;  /* 0x800000060a0a7c46 */ /* 0x002fca000f800107 */
[----:B------:R2:W-:Y:S02]  /*08a0*/  STS [R5+0x8c], R10 ;  /* 0x00008c0a05007388 */ /* 0x0005e40000000800 */
.L_x_66:
[----:B------:R-:W-:Y:S05]  /*08b0*/  BSYNC.RECONVERGENT B0 ;  /* 0x0000000000007941 */ /* 0x000fea0003800200 */
.L_x_65:
[----:B------:R-:W-:Y:S06]  /*08c0*/  BAR.SYNC.DEFER_BLOCKING 0x0 ;  /* 0x0000000000007b1d */ /* 0x000fec0000010000 */
[----:B------:R-:W-:Y:S04]  /*08d0*/  BSSY.RECONVERGENT B0, `(.L_x_67) ;  /* 0x000000b000007945 */ /* 0x000fe80003800200 */
[----:B------:R-:W-:Y:S05]  /*08e0*/  @P2 BRA `(.L_x_68) ;  /* 0x0000000000242947 */ /* 0x000fea0003800000 */
[----:B0-----:R-:W0:Y:S01]  /*08f0*/  LDS R9, [R5+0xcc] ;  /* 0x0000cc0005097984 */ /* 0x001e220000000800 */
[----:B------:R-:W0:Y:S03]  /*0900*/  LDCU UR6, c[0x0][0x394] ;  /* 0x00007280ff0677ac */ /* 0x000e260008000800 */
[----:B------:R-:W-:Y:S04]  /*0910*/  LDS R7, [R6+0x80] ;  /* 0x0000800006077984 */ /* 0x000fe80000000800 */
[----:B------:R-:W3:Y:S04]  /*0920*/  LDS R8, [R5+0x88] ;  /* 0x0000880005087984 */ /* 0x000ee80000000800 */
[----:B-12---:R-:W1:Y:S01]  /*0930*/  LDS R10, [R5+0x8c] ;  /* 0x00008c00050a7984 */ /* 0x006e620000000800 */
[----:B0-----:R-:W-:-:S05]  /*0940*/  VIADD R9, R9, -UR6 ;  /* 0x8000000609097c36 */ /* 0x001fca0008000000 */
[----:B---3--:R-:W-:-:S04]  /*0950*/  VIADDMNMX R7, R7, R8, R9, !PT ;  /* 0x0000000807077246 */ /* 0x008fc80007800109 */
[----:B-1----:R-:W-:-:S05]  /*0960*/  VIADDMNMX R10, R10, -UR6, R7, !PT ;  /* 0x800000060a0a7c46 */ /* 0x002fca000f800107 */
[----:B------:R3:W-:Y:S02]  /*0970*/  STS [R5+0xd0], R10 ;  /* 0x0000d00a05007388 */ /* 0x0007e40000000800 */
.L_x_68:
[----:B------:R-:W-:Y:S05]  /*0980*/  BSYNC.RECONVERGENT B0 ;  /* 0x0000000000007941 */ /* 0x000fea0003800200 */
.L_x_67:
[----:B------:R-:W-:Y:S06]  /*0990*/  BAR.SYNC.DEFER_BLOCKING 0x0 ;  /* 0x0000000000007b1d */ /* 0x000fec0000010000 */
[----:B------:R-:W-:Y:S04]  /*09a0*/  BSSY.RECONVERGENT B0, `(.L_x_69) ;  /* 0x000000b000007945 */ /* 0x000fe80003800200 */
[----:B------:R-:W-:Y:S05]  /*09b0*/  @P3 BRA `(.L_x_70) ;  /* 0x0000000000243947 */ /* 0x000fea0003800000 */
[----:B0-----:R-:W0:Y:S01]  /*09c0*/  LDS R9, [R5+0x110] ;  /* 0x0001100005097984 */ /* 0x001e220000000800 */
[----:B------:R-:W0:Y:S03]  /*09d0*/  LDCU UR6, c[0x0][0x394] ;  /* 0x00007280ff0677ac */ /* 0x000e260008000800 */
[----:B------:R-:W-:Y:S04]  /*09e0*/  LDS R7, [R6+0xc0] ;  /* 0x0000c00006077984 */ /* 0x000fe80000000800 */
[----:B------:R-:W4:Y:S04]  /*09f0*/  LDS R8, [R5+0xcc] ;  /* 0x0000cc0005087984 */ /* 0x000f280000000800 */
[----:B-123--:R-:W1:Y:S01]  /*0a00*/  LDS R10, [R5+0xd0] ;  /* 0x0000d000050a7984 */ /* 0x00ee620000000800 */
[----:B0-----:R-:W-:-:S05]  /*0a10*/  VIADD R9, R9, -UR6 ;  /* 0x8000000609097c36 */ /* 0x001fca0008000000 */
[----:B----4-:R-:W-:-:S04]  /*0a20*/  VIADDMNMX R7, R7, R8, R9, !PT ;  /* 0x0000000807077246 */ /* 0x010fc80007800109 */
[----:B-1----:R-:W-:-:S05]  /*0a30*/  VIADDMNMX R10, R10, -UR6, R7, !PT ;  /* 0x800000060a0a7c46 */ /* 0x002fca000f800107 */
[----:B------:R4:W-:Y:S02]  /*0a40*/  STS [R5+0x114], R10 ;  /* 0x0001140a05007388 */ /* 0x0009e40000000800 */
.L_x_70:
[----:B------:R-:W-:Y:S05]  /*0a50*/  BSYNC.RECONVERGENT B0 ;  /* 0x0000000000007941 */ /* 0x000fea0003800200 */
.L_x_69:
[----:B------:R-:W-:Y:S06]  /*0a60*/  BAR.SYNC.DEFER_BLOCKING 0x0 ;  /* 0x0000000000007b1d */ /* 0x000fec0000010000 */
[----:B------:R-:W-:Y:S04]  /*0a70*/  BSSY.RECONVERGENT B0, `(.L_x_71) ;  /* 0x000000b000007945 */ /* 0x000fe80003800200 */
[----:B------:R-:W-:Y:S05]  /*0a80*/  @P4 BRA `(.L_x_72) ;  /* 0x0000000000244947 */ /* 0x000fea0003800000 */
[----:B0-----:R-:W0:Y:S01]  /*0a90*/  LDS R9, [R5+0x154] ;  /* 0x0001540005097984 */ /* 0x001e220000000800 */
        /* <DEDUP_REMOVED lines=8> */
.L_x_72:
[----:B------:R-:W-:Y:S05]  /*0b20*/  BSYNC.RECONVERGENT B0 ;  /* 0x0000000000007941 */ /* 0x000fea0003800200 */
.L_x_71:
        /* <DEDUP_REMOVED lines=12> */
.L_x_74:
[----:B------:R-:W-:Y:S05]  /*0bf0*/  BSYNC.RECONVERGENT B0 ;  /* 0x0000000000007941 */ /* 0x000fea0003800200 */
.L_x_73:
        /* <DEDUP_REMOVED lines=12> */
.L_x_76:
[----:B------:R-:W-:Y:S05]  /*0cc0*/  BSYNC.RECONVERGENT B0 ;  /* 0x0000000000007941 */ /* 0x000fea0003800200 */
.L_x_75:
[----:B------:R-:W-:Y:S01]  /*0cd0*/  BAR.SYNC.DEFER_BLOCKING 0x0 ;  /* 0x0000000000007b1d */ /* 0x000fe20000010000 */
[----:B------:R-:W-:-:S04]  /*0ce0*/  ISETP.GT.AND P6, PT, R0, 0x7, PT ;  /* 0x000000070000780c */ /* 0x000fc80003fc4270 */
[----:B------:R-:W-:Y:S01]  /*0cf0*/  P2R R7, PR, RZ, 0x40 ;  /* 0x00000040ff077803 */ /* 0x000fe20000000000 */
[----:B------:R-:W-:Y:S08]  /*0d00*/  BSSY.RECONVERGENT B0, `(.L_x_77) ;  /* 0x000000b000007945 */ /* 0x000ff00003800200 */
        /* <DEDUP_REMOVED lines=10> */
.L_x_78:
[----:B------:R-:W-:Y:S05]  /*0db0*/  BSYNC.RECONVERGENT B0 ;  /* 0x0000000000007941 */ /* 0x000fea0003800200 */
.L_x_77:
        /* <DEDUP_REMOVED lines=14> */
.L_x_80:
[----:B------:R-:W-:Y:S05]  /*0ea0*/  BSYNC.RECONVERGENT B0 ;  /* 0x0000000000007941 */ /* 0x000fea0003800200 */
.L_x_79:
        /* <DEDUP_REMOVED lines=14> */
.L_x_82:
[----:B------:R-:W-:Y:S05]  /*0f90*/  BSYNC.RECONVERGENT B0 ;  /* 0x0000000000007941 */ /* 0x000fea0003800200 */
.L_x_81:
        /* <DEDUP_REMOVED lines=14> */
.L_x_84:
[----:B------:R-:W-:Y:S05]  /*1080*/  BSYNC.RECONVERGENT B0 ;  /* 0x0000000000007941 */ /* 0x000fea0003800200 */
.L_x_83:
        /* <DEDUP_REMOVED lines=14> */
.L_x_86:
[----:B------:R-:W-:Y:S05]  /*1170*/  BSYNC.RECONVERGENT B0 ;  /* 0x0000000000007941 */ /* 0x000fea0003800200 */
.L_x_85:
        /* <DEDUP_REMOVED lines=14> */
.L_x_88:
[----:B------:R-:W-:Y:S05]  /*1260*/  BSYNC.RECONVERGENT B0 ;  /* 0x0000000000007941 */ /* 0x000fea0003800200 */
.L_x_87:
        /* <DEDUP_REMOVED lines=14> */
.L_x_90:
[----:B------:R-:W-:Y:S05]  /*1350*/  BSYNC.RECONVERGENT B0 ;  /* 0x0000000000007941 */ /* 0x000fea0003800200 */
.L_x_89:
        /* <DEDUP_REMOVED lines=14> */
.L_x_92:
[----:B------:R-:W-:Y:S05]  /*1440*/  BSYNC.RECONVERGENT B0 ;  /* 0x0000000000007941 */ /* 0x000fea0003800200 */
.L_x_91:
[----:B------:R-:W-:Y:S01]  /*1450*/  BAR.SYNC.DEFER_BLOCKING 0x0 ;  /* 0x0000000000007b1d */ /* 0x000fe20000010000 */
[----:B------:R-:W-:-:S05]  /*1460*/  ISETP.GT.AND P6, PT, R0, 0xf, PT ;  /* 0x0000000f0000780c */ /* 0x000fca0003fc4270 */
        /* <DEDUP_REMOVED lines=11> */
.L_x_94:
[----:B------:R-:W-:Y:S05]  /*1520*/  BSYNC.RECONVERGENT B0 ;  /* 0x0000000000007941 */ /* 0x000fea0003800200 */
.L_x_93:
        /* <DEDUP_REMOVED lines=13> */
.L_x_96:
[----:B------:R-:W-:Y:S05]  /*1600*/  BSYNC.RECONVERGENT B0 ;  /* 0x0000000000007941 */ /* 0x000fea0003800200 */
.L_x_95:
        /* <DEDUP_REMOVED lines=13> */
.L_x_98:
[----:B------:R-:W-:Y:S05]  /*16e0*/  BSYNC.RECONVERGENT B0 ;  /* 0x0000000000007941 */ /* 0x000fea0003800200 */
.L_x_97:
        /* <DEDUP_REMOVED lines=13> */
.L_x_100:
[----:B------:R-:W-:Y:S05]  /*17c0*/  BSYNC.RECONVERGENT B0 ;  /* 0x0000000000007941 */ /* 0x000fea0003800200 */
.L_x_99:
        /* <DEDUP_REMOVED lines=13> */
.L_x_102:
[----:B------:R-:W-:Y:S05]  /*18a0*/  BSYNC.RECONVERGENT B0 ;  /* 0x0000000000007941 */ /* 0x000fea0003800200 */
.L_x_101:
        /* <DEDUP_REMOVED lines=13> */
.L_x_104:
[----:B------:R-:W-:Y:S05]  /*1980*/  BSYNC.RECONVERGENT B0 ;  /* 0x0000000000007941 */ /* 0x000fea0003800200 */
.L_x_103:
        /* <DEDUP_REMOVED lines=13> */
.L_x_106:
[----:B------:R-:W-:Y:S05]  /*1a60*/  BSYNC.RECONVERGENT B0 ;  /* 0x0000000000007941 */ /* 0x000fea0003800200 */
.L_x_105:
        /* <DEDUP_REMOVED lines=13> */
.L_x_108:
[----:B------:R-:W-:Y:S05]  /*1b40*/  BSYNC.RECONVERGENT B0 ;  /* 0x0000000000007941 */ /* 0x000fea0003800200 */
.L_x_107:
        /* <DEDUP_REMOVED lines=13> */
.L_x_110:
[----:B------:R-:W-:Y:S05]  /*1c20*/  BSYNC.RECONVERGENT B0 ;  /* 0x0000000000007941 */ /* 0x000fea0003800200 */
.L_x_109:
[----:B------:R-:W-:Y:S01]  /*1c30*/  BAR.SYNC.DEFER_BLOCKING 0x0 ;  /* 0x0000000000007b1d */ /* 0x000fe20000010000 */
[----:B------:R-:W-:-:S05]  /*1c40*/  ISETP.GT.AND P6, PT, R0, 0x6, PT ;  /* 0x000000060000780c */ /* 0x000fca0003fc4270 */
[----:B------:R-:W-:Y:S08]  /*1c50*/  BSSY.RECONVERGENT B0, `(.L_x_111) ;  /* 0x000000b000007945 */ /* 0x000ff00003800200 */
[----:B------:R-:W-:Y:S05]  /*1c60*/  @P6 BRA `(.L_x_112) ;  /* 0x0000000000246947 */ /* 0x000fea0003800000 */
[----:B------:R-:W5:Y:S01]  /*1c70*/  LDS R8, [R5+0x464] ;  /* 0x0004640005087984 */ /* 0x000f620000000800 */
[----:B------:R-:W5:Y:S03]  /*1c80*/  LDCU UR6, c[0x0][0x394] ;  /* 0x00007280ff0677ac */ /* 0x000f660008000800 */
[----:B------:R-:W-:Y:S04]  /*1c90*/  LDS R0, [R6+0x3e4] ;  /* 0x0003e40006007984 */ /* 0x000fe80000000800 */
[----:B------:R-:W1:Y:S04]  /*1ca0*/  LDS R7, [R5+0x420] ;  /* 0x0004200005077984 */ /* 0x000e680000000800 */
[----:B0-----:R-:W0:Y:S01]  /*1cb0*/  LDS R9, [R5+0x424] ;  /* 0x0004240005097984 */ /* 0x001e220000000800 */
[----:B-----5:R-:W-:-:S05]  /*1cc0*/  VIADD R8, R8, -UR6 ;  /* 0x8000000608087c36 */ /* 0x020fca0008000000 */
[----:B-1----:R-:W-:-:S04]  /*1cd0*/  VIADDMNMX R0, R0, R7, R8, !PT ;  /* 0x0000000700007246 */ /* 0x002fc80007800108 */
[----:B0-----:R-:W-:-:S05]  /*1ce0*/  VIADDMNMX R0, R9, -UR6, R0, !PT ;  /* 0x8000000609007c46 */ /* 0x001fca000f800100 */
[----:B------:R0:W-:Y:S02]  /*1cf0*/  STS [R5+0x468], R0 ;  /* 0x0004680005007388 */ /* 0x0001e40000000800 */
.L_x_112:
[----:B------:R-:W-:Y:S05]  /*1d00*/  BSYNC.RECONVERGENT B0 ;  /* 0x0000000000007941 */ /* 0x000fea0003800200 */
.L_x_111:
        /* <DEDUP_REMOVED lines=12> */
.L_x_114:
[----:B------:R-:W-:Y:S05]  /*1dd0*/  BSYNC.RECONVERGENT B0 ;  /* 0x0000000000007941 */ /* 0x000fea0003800200 */
.L_x_113:
        /* <DEDUP_REMOVED lines=12> */
.L_x_116:
[----:B------:R-:W-:Y:S05]  /*1ea0*/  BSYNC.RECONVERGENT B0 ;  /* 0x0000000000007941 */ /* 0x000fea0003800200 */
.L_x_115:
        /* <DEDUP_REMOVED lines=12> */
.L_x_118:
[----:B------:R-:W-:Y:S05]  /*1f70*/  BSYNC.RECONVERGENT B0 ;  /* 0x0000000000007941 */ /* 0x000fea0003800200 */
.L_x_117:
        /* <DEDUP_REMOVED lines=12> */
.L_x_120:
[----:B------:R-:W-:Y:S05]  /*2040*/  BSYNC.RECONVERGENT B0 ;  /* 0x0000000000007941 */ /* 0x000fea0003800200 */
.L_x_119:
        /* <DEDUP_REMOVED lines=12> */
.L_x_122:
[----:B------:R-:W-:Y:S05]  /*2110*/  BSYNC.RECONVERGENT B0 ;  /* 0x0000000000007941 */ /* 0x000fea0003800200 */
.L_x_121:
        /* <DEDUP_REMOVED lines=12> */
.L_x_124:
[----:B------:R-:W-:Y:S05]  /*21e0*/  BSYNC.RECONVERGENT B0 ;  /* 0x0000000000007941 */ /* 0x000fea0003800200 */
.L_x_123:
[----:B------:R-:W-:Y:S01]  /*21f0*/  BAR.SYNC.DEFER_BLOCKING 0x0 ;  /* 0x0000000000007b1d */ /* 0x000fe20000010000 */
[----:B0-----:R-:W-:-:S03]  /*2200*/  IMAD.WIDE R26, R2, 0x4, R12 ;  /* 0x00000004021a7825 */ /* 0x001fc600078e020c */
[----:B-1234-:R-:W-:-:S05]  /*2210*/  IADD3 R10, P0, PT, R3, R26, RZ ;  /* 0x0000001a030a7210 */ /* 0x01efca0007f1e0ff */
[----:B------:R-:W-:Y:S01]  /*2220*/  IMAD.X R11, R27, 0x1, R4, P0 ;  /* 0x000000011b0b7824 */ /* 0x000fe200000e0604 */
[----:B------:R-:W-:-:S05]  /*2230*/  IADD3 R6, P0, PT, R3, R10, RZ ;  /* 0x0000000a03067210 */ /* 0x000fca0007f1e0ff */
[----:B------:R-:W-:Y:S01]  /*2240*/  IMAD.X R7, R4, 0x1, R11, P0 ;  /* 0x0000000104077824 */ /* 0x000fe200000e060b */
[----:B------:R-:W-:-:S04]  /*2250*/  IADD3 R16, P0, PT, R3, R6, RZ ;  /* 0x0000000603107210 */ /* 0x000fc80007f1e0ff */
[C---:B------:R-:W-:Y:S01]  /*2260*/  IADD3 R18, P1, PT, R3.reuse, R16, RZ ;  /* 0x0000001003127210 */ /* 0x040fe20007f3e0ff */
[C---:B------:R-:W-:Y:S01]  /*2270*/  IMAD.X R17, R4.reuse, 0x1, R7, P0 ;  /* 0x0000000104117824 */ /* 0x040fe200000e0607 */
[----:B------:R-:W0:Y:S02]  /*2280*/  LDS R25, [R24+0x48] ;  /* 0x0000480018197984 */ /* 0x000e240000000800 */
[C---:B------:R-:W-:Y:S01]  /*2290*/  IADD3 R14, P0, PT, R3.reuse, R18, RZ ;  /* 0x00000012030e7210 */ /* 0x040fe20007f1e0ff */
        /* <DEDUP_REMOVED lines=24> */
[C---:B------:R-:W-:Y:S01]  /*2420*/  IMAD.X R7, R4.reuse, 0x1, R11, P0 ;  /* 0x0000000104077824 */ /* 0x040fe200000e060b */
[C---:B------:R-:W-:Y:S02]  /*2430*/  IADD3 R12, P0, PT, R3.reuse, R8, RZ ;  /* 0x00000008030c7210 */ /* 0x040fe40007f1e0ff */
[----:B---3--:R-:W-:Y:S04]  /*2440*/  STG.E desc[UR4][R16.64], R21 ;  /* 0x0000001510007986 */ /* 0x008fe8000c101904 */
[----:B----4-:R3:W-:Y:S04]  /*2450*/  STG.E desc[UR4][R18.64], R9 ;  /* 0x0000000912007986 */ /* 0x0107e8000c101904 */
[----:B-----5:R4:W-:Y:S04]  /*2460*/  STG.E desc[UR4][R14.64], R13 ;  /* 0x0000000d0e007986 */ /* 0x0209e8000c101904 */
[----:B------:R-:W-:Y:S01]  /*2470*/  STG.E desc[UR4][R10.64], R28 ;  /* 0x0000001c0a007986 */ /* 0x000fe2000c101904 */
[----:B---3--:R-:W-:Y:S01]  /*2480*/  IMAD.X R9, R4, 0x1, R7, P1 ;  /* 0x0000000104097824 */ /* 0x008fe200008e0607 */
[----:B------:R-:W-:-:S02]  /*2490*/  IADD3 R16, P1, PT, R3, R12, RZ ;  /* 0x0000000c03107210 */ /* 0x000fc40007f3e0ff */
[----:B------:R3:W-:Y:S01]  /*24a0*/  STG.E desc[UR4][R6.64], R29 ;  /* 0x0000001d06007986 */ /* 0x0007e2000c101904 */
[C---:B----4-:R-:W-:Y:S01]  /*24b0*/  IMAD.X R13, R4.reuse, 0x1, R9, P0 ;  /* 0x00000001040d7824 */ /* 0x050fe200000e0609 */
[C---:B------:R-:W-:Y:S02]  /*24c0*/  IADD3 R20, P0, PT, R3.reuse, R16, RZ ;  /* 0x0000001003147210 */ /* 0x040fe40007f1e0ff */
[----:B------:R-:W-:Y:S01]  /*24d0*/  STG.E desc[UR4][R8.64], R5 ;  /* 0x0000000508007986 */ /* 0x000fe2000c101904 */
[C---:B------:R-:W-:Y:S01]  /*24e0*/  IMAD.X R17, R4.reuse, 0x1, R13, P1 ;  /* 0x0000000104117824 */ /* 0x040fe200008e060d */
[C---:B------:R-:W-:Y:S02]  /*24f0*/  IADD3 R14, P1, PT, R3.reuse, R20, RZ ;  /* 0x00000014030e7210 */ /* 0x040fe40007f3e0ff */
[----:B------:R-:W-:Y:S01]  /*2500*/  STG.E desc[UR4][R12.64], R23 ;  /* 0x000000170c007986 */ /* 0x000fe2000c101904 */
[----:B------:R-:W-:Y:S01]  /*2510*/  IMAD.X R21, R4, 0x1, R17, P0 ;  /* 0x0000000104157824 */ /* 0x000fe200000e0611 */
[----:B------:R-:W-:-:S02]  /*2520*/  IADD3 R18, P0, PT, R3, R14, RZ ;  /* 0x0000000e03127210 */ /* 0x000fc40007f1e0ff */
[----:B-1----:R-:W-:Y:S01]  /*2530*/  STG.E desc[UR4][R16.64], R25 ;  /* 0x0000001910007986 */ /* 0x002fe2000c101904 */
[C---:B------:R-:W-:Y:S01]  /*2540*/  IMAD.X R15, R4.reuse, 0x1, R21, P1 ;  /* 0x00000001040f7824 */ /* 0x040fe200008e0615 */
[C---:B---3--:R-:W-:Y:S02]  /*2550*/  IADD3 R6, P1, PT, R3.reuse, R18, RZ ;  /* 0x0000001203067210 */ /* 0x048fe40007f3e0ff */
[----:B------:R-:W-:Y:S01]  /*2560*/  STG.E desc[UR4][R20.64], R27 ;  /* 0x0000001b14007986 */ /* 0x000fe2000c101904 */
[C---:B------:R-:W-:Y:S01]  /*2570*/  IMAD.X R19, R4.reuse, 0x1, R15, P0 ;  /* 0x0000000104137824 */ /* 0x040fe200000e060f */
        /* <DEDUP_REMOVED lines=8> */
.L_x_125:
        /* <DEDUP_REMOVED lines=16> */
.L_x_127:


//--------------------- .nv.shared._Z20needle_cuda_shared_2PiS_iiii --------------------------
	.section	.nv.shared._Z20needle_cuda_shared_2PiS_iiii,"aw",@nobits
	.sectionflags	@""
	.align	4
.nv.shared._Z20needle_cuda_shared_2PiS_iiii:
	.zero		3204


//--------------------- .nv.shared.reserved.0     --------------------------
	.section	.nv.shared.reserved.0,"aw",@nobits
	.weak		__nv_reservedSMEM_offset_0_alias
	.size		__nv_reservedSMEM_offset_0_alias, 0, 64
	.other		__nv_reservedSMEM_offset_0_alias,@"STO_CUDA_RESERVED_SHARED STV_DEFAULT"
__nv_reservedSMEM_offset_0_alias:
	.zero		0
	.zero		64


//--------------------- .nv.shared._Z20needle_cuda_shared_1PiS_iiii --------------------------
	.section	.nv.shared._Z20needle_cuda_shared_1PiS_iiii,"aw",@nobits
	.sectionflags	@""
	.align	4
.nv.shared._Z20needle_cuda_shared_1PiS_iiii:
	.zero		3204


//--------------------- .nv.constant0._Z20needle_cuda_shared_2PiS_iiii --------------------------
	.section	.nv.constant0._Z20needle_cuda_shared_2PiS_iiii,"a",@progbits
	.sectionflags	@""
	.align	4
.nv.constant0._Z20needle_cuda_shared_2PiS_iiii:
	.zero		928


//--------------------- .nv.constant0._Z20needle_cuda_shared_1PiS_iiii --------------------------
	.section	.nv.constant0._Z20needle_cuda_shared_1PiS_iiii,"a",@progbits
	.sectionflags	@""
	.align	4
.nv.constant0._Z20needle_cuda_shared_1PiS_iiii:
	.zero		928


//--------------------- SYMBOLS --------------------------

	.type		.nv.reservedSmem.offset0,@object
	.size		.nv.reservedSmem.offset0,0x4
	.type		.nv.reservedSmem.cap,@object
	.size		.nv.reservedSmem.cap,0x4
